	.headerflags	@"EF_CUDA_TEXMODE_UNIFIED EF_CUDA_64BIT_ADDRESS EF_CUDA_ACCELERATORS EF_CUDA_SM90 EF_CUDA_VIRTUAL_SM(EF_CUDA_SM90)"
	.elftype	@"ET_EXEC"


//--------------------- .nv.info                  --------------------------
	.section	.nv.info,"",@"SHT_CUDA_INFO"
	.align	4


	//----- nvinfo : EIATTR_REGCOUNT
	.align		4
        /*0000*/ 	.byte	0x04, 0x2f
        /*0002*/ 	.short	(.L_1 - .L_0)
	.align		4
.L_0:
        /*0004*/ 	.word	index@(triton_poi_fused_max_pool2d_with_indices_42)
        /*0008*/ 	.word	0x000000ac


	//----- nvinfo : EIATTR_MIN_STACK_SIZE
	.align		4
.L_1:
        /*000c*/ 	.byte	0x04, 0x12
        /*000e*/ 	.short	(.L_3 - .L_2)
	.align		4
.L_2:
        /*0010*/ 	.word	index@(triton_poi_fused_max_pool2d_with_indices_42)
        /*0014*/ 	.word	0x00000000


	//----- nvinfo : EIATTR_FRAME_SIZE
	.align		4
.L_3:
        /*0018*/ 	.byte	0x04, 0x11
        /*001a*/ 	.short	(.L_5 - .L_4)
	.align		4
.L_4:
        /*001c*/ 	.word	index@(triton_poi_fused_max_pool2d_with_indices_42)
        /*0020*/ 	.word	0x00000000


	//----- nvinfo : EIATTR_MIN_STACK_SIZE
	.align		4
.L_5:
        /*0024*/ 	.byte	0x04, 0x12
        /*0026*/ 	.short	(.L_7 - .L_6)
	.align		4
.L_6:
        /*0028*/ 	.word	index@(triton_poi_fused_max_pool2d_with_indices_42)
        /*002c*/ 	.word	0x00000000
.L_7:


//--------------------- .nv.info.triton_poi_fused_max_pool2d_with_indices_42 --------------------------
	.section	.nv.info.triton_poi_fused_max_pool2d_with_indices_42,"",@"SHT_CUDA_INFO"
	.sectionflags	@""
	.align	4


	//----- nvinfo : EIATTR_CUDA_API_VERSION
	.align		4
        /*0000*/ 	.byte	0x04, 0x37
        /*0002*/ 	.short	(.L_9 - .L_8)
.L_8:
        /*0004*/ 	.word	0x0000007c


	//----- nvinfo : EIATTR_KPARAM_INFO
	.align		4
.L_9:
        /*0008*/ 	.byte	0x04, 0x17
        /*000a*/ 	.short	(.L_11 - .L_10)
.L_10:
        /*000c*/ 	.word	0x00000000
        /*0010*/ 	.short	0x0004
        /*0012*/ 	.short	0x001c
        /*0014*/ 	.byte	0x00, 0xf0, 0x11, 0x00


	//----- nvinfo : EIATTR_KPARAM_INFO
	.align		4
.L_11:
        /*0018*/ 	.byte	0x04, 0x17
        /*001a*/ 	.short	(.L_13 - .L_12)
.L_12:
        /*001c*/ 	.word	0x00000000
        /*0020*/ 	.short	0x0003
        /*0022*/ 	.short	0x0018
        /*0024*/ 	.byte	0x00, 0xf0, 0x11, 0x00


	//----- nvinfo : EIATTR_KPARAM_INFO
	.align		4
.L_13:
        /*0028*/ 	.byte	0x04, 0x17
        /*002a*/ 	.short	(.L_15 - .L_14)
.L_14:
        /*002c*/ 	.word	0x00000000
        /*0030*/ 	.short	0x0002
        /*0032*/ 	.short	0x0010
        /*0034*/ 	.byte	0x00, 0xf4, 0x21, 0x00


	//----- nvinfo : EIATTR_KPARAM_INFO
	.align		4
.L_15:
        /*0038*/ 	.byte	0x04, 0x17
        /*003a*/ 	.short	(.L_17 - .L_16)
.L_16:
        /*003c*/ 	.word	0x00000000
        /*0040*/ 	.short	0x0001
        /*0042*/ 	.short	0x0008
        /*0044*/ 	.byte	0x00, 0xf4, 0x21, 0x00


	//----- nvinfo : EIATTR_KPARAM_INFO
	.align		4
.L_17:
        /*0048*/ 	.byte	0x04, 0x17
        /*004a*/ 	.short	(.L_19 - .L_18)
.L_18:
        /*004c*/ 	.word	0x00000000
        /*0050*/ 	.short	0x0000
        /*0052*/ 	.short	0x0000
        /*0054*/ 	.byte	0x00, 0xf4, 0x21, 0x00


	//----- nvinfo : EIATTR_SPARSE_MMA_MASK
	.align		4
.L_19:
        /*0058*/ 	.byte	0x03, 0x50
        /*005a*/ 	.short	0x0000


	//----- nvinfo : EIATTR_MAXREG_COUNT
	.align		4
        /*005c*/ 	.byte	0x03, 0x1b
        /*005e*/ 	.short	0x00ff


	//----- nvinfo : EIATTR_EXIT_INSTR_OFFSETS
	.align		4
        /*0060*/ 	.byte	0x04, 0x1c
        /*0062*/ 	.short	(.L_21 - .L_20)


	//   ....[0]....
.L_20:
        /*0064*/ 	.word	0x00005190


	//   ....[1]....
        /*0068*/ 	.word	0x000051b0


	//----- nvinfo : EIATTR_REQNTID
	.align		4
.L_21:
        /*006c*/ 	.byte	0x04, 0x10
        /*006e*/ 	.short	(.L_23 - .L_22)
.L_22:
        /*0070*/ 	.word	0x00000100
        /*0074*/ 	.word	0x00000001
        /*0078*/ 	.word	0x00000001


	//----- nvinfo : EIATTR_CBANK_PARAM_SIZE
	.align		4
.L_23:
        /*007c*/ 	.byte	0x03, 0x19
        /*007e*/ 	.short	0x0020


	//----- nvinfo : EIATTR_PARAM_CBANK
	.align		4
        /*0080*/ 	.byte	0x04, 0x0a
        /*0082*/ 	.short	(.L_25 - .L_24)
	.align		4
.L_24:
        /*0084*/ 	.word	index@(.nv.constant0.triton_poi_fused_max_pool2d_with_indices_42)
        /*0088*/ 	.short	0x0210
        /*008a*/ 	.short	0x0020


	//----- nvinfo : EIATTR_SW_WAR
	.align		4
.L_25:
        /*008c*/ 	.byte	0x04, 0x36
        /*008e*/ 	.short	(.L_27 - .L_26)
.L_26:
        /*0090*/ 	.word	0x00000008
.L_27:


//--------------------- .nv.callgraph             --------------------------
	.section	.nv.callgraph,"",@"SHT_CUDA_CALLGRAPH"
	.align	4
	.sectionentsize	8
	.align		4
        /*0000*/ 	.word	0x00000000
	.align		4
        /*0004*/ 	.word	0xffffffff
	.align		4
        /*0008*/ 	.word	0x00000000
	.align		4
        /*000c*/ 	.word	0xfffffffe
	.align		4
        /*0010*/ 	.word	0x00000000
	.align		4
        /*0014*/ 	.word	0xfffffffd
	.align		4
        /*0018*/ 	.word	0x00000000
	.align		4
        /*001c*/ 	.word	0xfffffffc


//--------------------- .text.triton_poi_fused_max_pool2d_with_indices_42 --------------------------
	.section	.text.triton_poi_fused_max_pool2d_with_indices_42,"ax",@progbits
	.sectionflags	@"SHF_BARRIERS=1"
	.align	128
        .global         triton_poi_fused_max_pool2d_with_indices_42
        .type           triton_poi_fused_max_pool2d_with_indices_42,@function
        .size           triton_poi_fused_max_pool2d_with_indices_42,(.L_x_1 - triton_poi_fused_max_pool2d_with_indices_42)
        .other          triton_poi_fused_max_pool2d_with_indices_42,@"STO_CUDA_ENTRY STV_DEFAULT"
triton_poi_fused_max_pool2d_with_indices_42:
.text.triton_poi_fused_max_pool2d_with_indices_42:
[----:B------:R-:W0:Y:S01]  /*0000*/  LDC R1, c[0x0][0x28] ;  /* 0x00000a00ff017b82 */ /* 0x000e220000000800 */
[----:B------:R-:W1:Y:S01]  /*0010*/  S2R R11, SR_TID.X ;  /* 0x00000000000b7919 */ /* 0x000e620000002100 */
[----:B------:R-:W-:-:S06]  /*0020*/  IMAD.MOV.U32 R2, RZ, RZ, RZ ;  /* 0x000000ffff027224 */ /* 0x000fcc00078e00ff */
[----:B------:R-:W2:Y:S01]  /*0030*/  LDC.64 R8, c[0x0][0x210] ;  /* 0x00008400ff087b82 */ /* 0x000ea20000000a00 */
[----:B------:R-:W-:Y:S01]  /*0040*/  CS2R R20, SRZ ;  /* 0x0000000000147805 */ /* 0x000fe2000001ff00 */
[----:B------:R-:W3:Y:S01]  /*0050*/  S2R R10, SR_CTAID.Y ;  /* 0x00000000000a7919 */ /* 0x000ee20000002600 */
[----:B------:R-:W-:Y:S02]  /*0060*/  CS2R R22, SRZ ;  /* 0x0000000000167805 */ /* 0x000fe4000001ff00 */
[----:B------:R-:W-:Y:S02]  /*0070*/  CS2R R32, SRZ ;  /* 0x0000000000207805 */ /* 0x000fe4000001ff00 */
[----:B------:R-:W-:Y:S01]  /*0080*/  CS2R R34, SRZ ;  /* 0x0000000000227805 */ /* 0x000fe2000001ff00 */
[----:B------:R-:W4:Y:S01]  /*0090*/  S2R R0, SR_CTAID.X ;  /* 0x0000000000007919 */ /* 0x000f220000002500 */
[----:B------:R-:W-:Y:S01]  /*00a0*/  ULDC.64 UR6, c[0x0][0x208] ;  /* 0x0000820000067ab9 */ /* 0x000fe20000000a00 */
[----:B-1----:R-:W-:Y:S01]  /*00b0*/  SHF.R.U32.HI R3, RZ, 0x4, R11 ;  /* 0x00000004ff037819 */ /* 0x002fe2000001160b */
[----:B---3--:R-:W-:-:S03]  /*00c0*/  IMAD.SHL.U32 R10, R10, 0x10, RZ ;  /* 0x000000100a0a7824 */ /* 0x008fc600078e00ff */
[----:B------:R-:W-:-:S04]  /*00d0*/  SGXT.U32 R3, R3, 0x4 ;  /* 0x000000040303781a */ /* 0x000fc80000000000 */
[----:B------:R-:W-:-:S05]  /*00e0*/  LOP3.LUT R3, R10, R3, RZ, 0xfc, !PT ;  /* 0x000000030a037212 */ /* 0x000fca00078efcff */
[----:B------:R-:W-:-:S04]  /*00f0*/  IMAD.HI R4, R3, -0x6db6db6d, R2 ;  /* 0x9249249303047827 */ /* 0x000fc800078e0202 */
[----:B------:R-:W-:Y:S01]  /*0100*/  IMAD.HI R2, R3, 0x5397829d, RZ ;  /* 0x5397829d03027827 */ /* 0x000fe200078e02ff */
[----:B------:R-:W-:-:S04]  /*0110*/  SHF.R.U32.HI R5, RZ, 0x1f, R4 ;  /* 0x0000001fff057819 */ /* 0x000fc80000011604 */
[----:B------:R-:W-:Y:S01]  /*0120*/  LEA.HI.SX32 R5, R4, R5, 0x1d ;  /* 0x0000000504057211 */ /* 0x000fe200078feaff */
[----:B------:R-:W-:Y:S01]  /*0130*/  IMAD.MOV.U32 R4, RZ, RZ, RZ ;  /* 0x000000ffff047224 */ /* 0x000fe200078e00ff */
[----:B------:R-:W-:-:S03]  /*0140*/  SHF.R.U32.HI R7, RZ, 0x1f, R2 ;  /* 0x0000001fff077819 */ /* 0x000fc60000011602 */
[----:B------:R-:W-:Y:S01]  /*0150*/  IMAD.HI R6, R5, -0x6db6db6d, R4 ;  /* 0x9249249305067827 */ /* 0x000fe200078e0204 */
[----:B------:R-:W-:-:S03]  /*0160*/  LEA.HI.SX32 R7, R2, R7, 0x1a ;  /* 0x0000000702077211 */ /* 0x000fc600078fd2ff */
[----:B------:R-:W-:Y:S01]  /*0170*/  IMAD R4, R5, -0xe, R3 ;  /* 0xfffffff205047824 */ /* 0x000fe200078e0203 */
[----:B------:R-:W-:Y:S01]  /*0180*/  SHF.R.U32.HI R13, RZ, 0x1f, R6 ;  /* 0x0000001fff0d7819 */ /* 0x000fe20000011606 */
[----:B------:R-:W-:Y:S02]  /*0190*/  IMAD.SHL.U32 R2, R11, 0x10, RZ ;  /* 0x000000100b027824 */ /* 0x000fe400078e00ff */
[----:B------:R-:W-:Y:S01]  /*01a0*/  IMAD R4, R7, 0x1c2, R4 ;  /* 0x000001c207047824 */ /* 0x000fe200078e0204 */
[----:B------:R-:W-:Y:S02]  /*01b0*/  LEA.HI R13, R6, R13, RZ, 0x1d ;  /* 0x0000000d060d7211 */ /* 0x000fe400078fe8ff */
[----:B------:R-:W-:Y:S01]  /*01c0*/  LOP3.LUT R7, R2, 0xf0, RZ, 0xc0, !PT ;  /* 0x000000f002077812 */ /* 0x000fe200078ec0ff */
[----:B------:R-:W-:Y:S02]  /*01d0*/  IMAD R17, R4, 0x600, RZ ;  /* 0x0000060004117824 */ /* 0x000fe400078e02ff */
[----:B------:R-:W-:Y:S01]  /*01e0*/  IMAD R16, R13, -0xe, R5 ;  /* 0xfffffff20d107824 */ /* 0x000fe200078e0205 */
[----:B----4-:R-:W-:Y:S01]  /*01f0*/  PRMT R2, R7, 0x6540, R0 ;  /* 0x0000654007027816 */ /* 0x010fe20000000000 */
[----:B------:R-:W-:-:S03]  /*0200*/  VIADD R31, R17, 0x300 ;  /* 0x00000300111f7836 */ /* 0x000fc60000000000 */
[C---:B------:R-:W-:Y:S01]  /*0210*/  ISETP.GE.AND P0, PT, R2.reuse, 0x300, PT ;  /* 0x000003000200780c */ /* 0x040fe20003f06270 */
[C---:B------:R-:W-:Y:S02]  /*0220*/  IMAD.IADD R5, R2.reuse, 0x1, R17 ;  /* 0x0000000102057824 */ /* 0x040fe400078e0211 */
[----:B------:R-:W-:Y:S01]  /*0230*/  IMAD.IADD R7, R2, 0x1, R31 ;  /* 0x0000000102077824 */ /* 0x000fe200078e021f */
[----:B------:R-:W-:Y:S01]  /*0240*/  ISETP.LT.AND P0, PT, R3, 0x310, !P0 ;  /* 0x000003100300780c */ /* 0x000fe20004701270 */
[C---:B------:R-:W-:Y:S02]  /*0250*/  IMAD R5, R16.reuse, 0xb400, R5 ;  /* 0x0000b40010057824 */ /* 0x040fe400078e0205 */
[----:B------:R-:W-:Y:S02]  /*0260*/  IMAD R7, R16, 0xb400, R7 ;  /* 0x0000b40010077824 */ /* 0x000fe400078e0207 */
[----:B--2---:R-:W-:-:S04]  /*0270*/  IMAD.WIDE R4, R5, 0x4, R8 ;  /* 0x0000000405047825 */ /* 0x004fc800078e0208 */
[----:B------:R-:W-:-:S04]  /*0280*/  IMAD.WIDE R6, R7, 0x4, R8 ;  /* 0x0000000407067825 */ /* 0x000fc800078e0208 */
[----:B------:R1:W2:Y:S01]  /*0290*/  @P0 LDG.E.EL.128 R20, desc[UR6][R4.64] ;  /* 0x0000000604140981 */ /* 0x0002a2000c2e1d00 */
[----:B------:R-:W-:-:S03]  /*02a0*/  VIADD R39, R17, 0x600 ;  /* 0x0000060011277836 */ /* 0x000fc60000000000 */
[----:B------:R-:W2:Y:S01]  /*02b0*/  @P0 LDG.E.EL.128 R32, desc[UR6][R6.64] ;  /* 0x0000000606200981 */ /* 0x000ea2000c2e1d00 */
[----:B------:R-:W-:Y:S01]  /*02c0*/  IMAD.IADD R13, R2, 0x1, R39 ;  /* 0x00000001020d7824 */ /* 0x000fe200078e0227 */
[----:B------:R-:W-:Y:S02]  /*02d0*/  CS2R R24, SRZ ;  /* 0x0000000000187805 */ /* 0x000fe4000001ff00 */
[----:B------:R-:W-:Y:S01]  /*02e0*/  CS2R R26, SRZ ;  /* 0x00000000001a7805 */ /* 0x000fe2000001ff00 */
[----:B------:R-:W-:-:S04]  /*02f0*/  IMAD R13, R16, 0xb400, R13 ;  /* 0x0000b400100d7824 */ /* 0x000fc800078e020d */
[----:B------:R-:W-:-:S05]  /*0300*/  IMAD.WIDE R12, R13, 0x4, R8 ;  /* 0x000000040d0c7825 */ /* 0x000fca00078e0208 */
[----:B------:R3:W4:Y:S01]  /*0310*/  @P0 LDG.E.EL.128 R24, desc[UR6][R12.64] ;  /* 0x000000060c180981 */ /* 0x000722000c2e1d00 */
[----:B------:R-:W-:Y:S01]  /*0320*/  VIADD R41, R17, 0x5a00 ;  /* 0x00005a0011297836 */ /* 0x000fe20000000000 */
[----:B------:R-:W-:-:S03]  /*0330*/  CS2R R14, SRZ ;  /* 0x00000000000e7805 */ /* 0x000fc6000001ff00 */
[----:B-1----:R-:W-:-:S04]  /*0340*/  IMAD.IADD R5, R2, 0x1, R41 ;  /* 0x0000000102057824 */ /* 0x002fc800078e0229 */
[----:B------:R-:W-:Y:S01]  /*0350*/  IMAD R5, R16, 0xb400, R5 ;  /* 0x0000b40010057824 */ /* 0x000fe200078e0205 */
[----:B---3--:R-:W-:-:S03]  /*0360*/  CS2R R12, SRZ ;  /* 0x00000000000c7805 */ /* 0x008fc6000001ff00 */
[----:B------:R-:W-:-:S05]  /*0370*/  IMAD.WIDE R4, R5, 0x4, R8 ;  /* 0x0000000405047825 */ /* 0x000fca00078e0208 */
[----:B------:R1:W3:Y:S01]  /*0380*/  @P0 LDG.E.EL.128 R12, desc[UR6][R4.64] ;  /* 0x00000006040c0981 */ /* 0x0002e2000c2e1d00 */
[----:B------:R-:W-:-:S04]  /*0390*/  VIADD R37, R17, 0x5d00 ;  /* 0x00005d0011257836 */ /* 0x000fc80000000000 */
[----:B-1----:R-:W-:-:S04]  /*03a0*/  IMAD.IADD R5, R2, 0x1, R37 ;  /* 0x0000000102057824 */ /* 0x002fc800078e0225 */
[----:B------:R-:W-:-:S04]  /*03b0*/  IMAD R5, R16, 0xb400, R5 ;  /* 0x0000b40010057824 */ /* 0x000fc800078e0205 */
[----:B------:R-:W-:Y:S01]  /*03c0*/  IMAD.WIDE R4, R5, 0x4, R8 ;  /* 0x0000000405047825 */ /* 0x000fe200078e0208 */
[----:B--2---:R-:W-:Y:S02]  /*03d0*/  FSETP.GT.AND P6, PT, R35, R23, PT ;  /* 0x000000172300720b */ /* 0x004fe40003fc4000 */
[----:B------:R-:W-:Y:S02]  /*03e0*/  FSETP.GT.AND P5, PT, R33, R21, PT ;  /* 0x000000152100720b */ /* 0x000fe40003fa4000 */
[----:B------:R-:W-:Y:S02]  /*03f0*/  FSETP.NAN.AND P1, PT, R35, R35, PT ;  /* 0x000000232300720b */ /* 0x000fe40003f28000 */
[----:B------:R-:W-:Y:S02]  /*0400*/  FSETP.GT.AND P3, PT, R32, R20, PT ;  /* 0x000000142000720b */ /* 0x000fe40003f64000 */
[----:B------:R-:W-:Y:S02]  /*0410*/  FSETP.GT.AND P4, PT, R34, R22, PT ;  /* 0x000000162200720b */ /* 0x000fe40003f84000 */
[----:B------:R-:W-:-:S02]  /*0420*/  FSETP.NAN.AND P2, PT, R32, R32, PT ;  /* 0x000000202000720b */ /* 0x000fc40003f48000 */
[----:B------:R-:W-:Y:S02]  /*0430*/  P2R R47, PR, RZ, 0x8 ;  /* 0x00000008ff2f7803 */ /* 0x000fe40000000000 */
[----:B------:R-:W-:Y:S02]  /*0440*/  @!P6 SEL R35, R35, R23, P1 ;  /* 0x000000172323e207 */ /* 0x000fe40000800000 */
[----:B------:R-:W-:Y:S01]  /*0450*/  FSETP.NAN.AND P1, PT, R33, R33, PT ;  /* 0x000000212100720b */ /* 0x000fe20003f28000 */
[----:B------:R-:W-:Y:S01]  /*0460*/  VIADD R19, R17, 0xb700 ;  /* 0x0000b70011137836 */ /* 0x000fe20000000000 */
[----:B------:R-:W-:Y:S02]  /*0470*/  CS2R R6, SRZ ;  /* 0x0000000000067805 */ /* 0x000fe4000001ff00 */
[----:B------:R-:W-:Y:S02]  /*0480*/  @!P3 SEL R32, R32, R20, P2 ;  /* 0x000000142020b207 */ /* 0x000fe40001000000 */
[----:B------:R-:W-:-:S02]  /*0490*/  @!P5 SEL R33, R33, R21, P1 ;  /* 0x000000152121d207 */ /* 0x000fc40000800000 */
[C---:B------:R-:W-:Y:S02]  /*04a0*/  FSETP.NAN.AND P1, PT, R34.reuse, R34, PT ;  /* 0x000000222200720b */ /* 0x040fe40003f28000 */
[----:B------:R-:W-:Y:S02]  /*04b0*/  CS2R R20, SRZ ;  /* 0x0000000000147805 */ /* 0x000fe4000001ff00 */
[-C--:B----4-:R-:W-:Y:S02]  /*04c0*/  FSETP.GEU.AND P3, PT, R35, R27.reuse, PT ;  /* 0x0000001b2300720b */ /* 0x090fe40003f6e000 */
[----:B------:R-:W-:Y:S02]  /*04d0*/  @!P4 SEL R34, R34, R22, P1 ;  /* 0x000000162222c207 */ /* 0x000fe40000800000 */
[----:B------:R-:W-:Y:S02]  /*04e0*/  CS2R R22, SRZ ;  /* 0x0000000000167805 */ /* 0x000fe4000001ff00 */
[----:B------:R-:W-:-:S02]  /*04f0*/  FSETP.NAN.AND P1, PT, R27, R27, PT ;  /* 0x0000001b1b00720b */ /* 0x000fc40003f28000 */
[-C--:B------:R-:W-:Y:S02]  /*0500*/  FSETP.GEU.AND P2, PT, R34, R26.reuse, PT ;  /* 0x0000001a2200720b */ /* 0x080fe40003f4e000 */
[C---:B------:R-:W-:Y:S01]  /*0510*/  LOP3.LUT R18, R2.reuse, 0x4, RZ, 0xfc, !PT ;  /* 0x0000000402127812 */ /* 0x040fe200078efcff */
[----:B------:R1:W2:Y:S01]  /*0520*/  @P0 LDG.E.EL.128 R20, desc[UR6][R4.64] ;  /* 0x0000000604140981 */ /* 0x0002a2000c2e1d00 */
[----:B------:R-:W-:Y:S02]  /*0530*/  P2R R55, PR, RZ, 0x4 ;  /* 0x00000004ff377803 */ /* 0x000fe40000000000 */
[----:B------:R-:W-:Y:S02]  /*0540*/  LOP3.LUT R36, R2, 0x8, RZ, 0xfc, !PT ;  /* 0x0000000802247812 */ /* 0x000fe400078efcff */
[----:B------:R-:W-:Y:S02]  /*0550*/  @P3 SEL R27, R27, R35, P1 ;  /* 0x000000231b1b3207 */ /* 0x000fe40000800000 */
[----:B------:R-:W-:-:S02]  /*0560*/  FSETP.NAN.AND P1, PT, R26, R26, PT ;  /* 0x0000001a1a00720b */ /* 0x000fc40003f28000 */
[----:B------:R-:W-:Y:S02]  /*0570*/  LOP3.LUT R38, R2, 0xc, RZ, 0xfc, !PT ;  /* 0x0000000c02267812 */ /* 0x000fe400078efcff */
[----:B------:R-:W-:Y:S02]  /*0580*/  @P2 SEL R26, R26, R34, P1 ;  /* 0x000000221a1a2207 */ /* 0x000fe40000800000 */
[-C--:B------:R-:W-:Y:S02]  /*0590*/  FSETP.GEU.AND P2, PT, R33, R25.reuse, PT ;  /* 0x000000192100720b */ /* 0x080fe40003f4e000 */
[----:B------:R-:W-:Y:S02]  /*05a0*/  FSETP.NAN.AND P1, PT, R25, R25, PT ;  /* 0x000000191900720b */ /* 0x000fe40003f28000 */
[----:B------:R-:W-:Y:S02]  /*05b0*/  P2R R57, PR, RZ, 0x4 ;  /* 0x00000004ff397803 */ /* 0x000fe40000000000 */
[----:B------:R-:W-:-:S02]  /*05c0*/  P2R R56, PR, RZ, 0x8 ;  /* 0x00000008ff387803 */ /* 0x000fc40000000000 */
[----:B------:R-:W-:Y:S02]  /*05d0*/  P2R R52, PR, RZ, 0x10 ;  /* 0x00000010ff347803 */ /* 0x000fe40000000000 */
[----:B------:R-:W-:Y:S02]  /*05e0*/  P2R R46, PR, RZ, 0x20 ;  /* 0x00000020ff2e7803 */ /* 0x000fe40000000000 */
[----:B------:R-:W-:Y:S02]  /*05f0*/  P2R R48, PR, RZ, 0x40 ;  /* 0x00000040ff307803 */ /* 0x000fe40000000000 */
[----:B------:R-:W-:Y:S02]  /*0600*/  @P2 SEL R25, R25, R33, P1 ;  /* 0x0000002119192207 */ /* 0x000fe40000800000 */
[-C--:B------:R-:W-:Y:S02]  /*0610*/  FSETP.GEU.AND P2, PT, R32, R24.reuse, PT ;  /* 0x000000182000720b */ /* 0x080fe40003f4e000 */
[----:B------:R-:W-:-:S02]  /*0620*/  FSETP.NAN.AND P1, PT, R24, R24, PT ;  /* 0x000000181800720b */ /* 0x000fc40003f28000 */
[----:B------:R-:W-:-:S09]  /*0630*/  P2R R54, PR, RZ, 0x4 ;  /* 0x00000004ff367803 */ /* 0x000fd20000000000 */
[----:B------:R-:W-:-:S04]  /*0640*/  @P2 SEL R24, R24, R32, P1 ;  /* 0x0000002018182207 */ /* 0x000fc80000800000 */
[-C--:B---3--:R-:W-:Y:S02]  /*0650*/  FSETP.GEU.AND P2, PT, R24, R12.reuse, PT ;  /* 0x0000000c1800720b */ /* 0x088fe40003f4e000 */
[----:B------:R-:W-:Y:S02]  /*0660*/  FSETP.NAN.AND P1, PT, R12, R12, PT ;  /* 0x0000000c0c00720b */ /* 0x000fe40003f28000 */
[----:B------:R-:W-:-:S09]  /*0670*/  P2R R51, PR, RZ, 0x4 ;  /* 0x00000004ff337803 */ /* 0x000fd20000000000 */
[----:B------:R-:W-:Y:S02]  /*0680*/  @P2 SEL R12, R12, R24, P1 ;  /* 0x000000180c0c2207 */ /* 0x000fe40000800000 */
[-C--:B------:R-:W-:Y:S02]  /*0690*/  FSETP.GEU.AND P2, PT, R25, R13.reuse, PT ;  /* 0x0000000d1900720b */ /* 0x080fe40003f4e000 */
        /* <DEDUP_REMOVED lines=10> */
[----:B------:R-:W-:Y:S01]  /*0740*/  @P2 SEL R15, R15, R27, P1 ;  /* 0x0000001b0f0f2207 */ /* 0x000fe20000800000 */
[----:B------:R-:W-:-:S04]  /*0750*/  VIADD R35, R17, 0x6000 ;  /* 0x0000600011237836 */ /* 0x000fc80000000000 */
[----:B-1----:R-:W-:-:S04]  /*0760*/  IMAD.IADD R5, R2, 0x1, R35 ;  /* 0x0000000102057824 */ /* 0x002fc800078e0223 */
[----:B------:R-:W-:-:S04]  /*0770*/  IMAD R5, R16, 0xb400, R5 ;  /* 0x0000b40010057824 */ /* 0x000fc800078e0205 */
[----:B------:R-:W-:Y:S01]  /*0780*/  IMAD.WIDE R4, R5, 0x4, R8 ;  /* 0x0000000405047825 */ /* 0x000fe200078e0208 */
[-C--:B--2---:R-:W-:Y:S02]  /*0790*/  FSETP.GEU.AND P2, PT, R15, R23.reuse, PT ;  /* 0x000000170f00720b */ /* 0x084fe40003f4e000 */
        /* <DEDUP_REMOVED lines=13> */
[----:B------:R-:W-:-:S09]  /*0870*/  CS2R R14, SRZ ;  /* 0x00000000000e7805 */ /* 0x000fd2000001ff00 */
[----:B------:R-:W-:Y:S02]  /*0880*/  @P2 SEL R20, R20, R12, P1 ;  /* 0x0000000c14142207 */ /* 0x000fe40000800000 */
[----:B------:R-:W-:-:S06]  /*0890*/  CS2R R12, SRZ ;  /* 0x00000000000c7805 */ /* 0x000fcc000001ff00 */
[----:B------:R1:W2:Y:S01]  /*08a0*/  @P0 LDG.E.EL.128 R12, desc[UR6][R4.64] ;  /* 0x00000006040c0981 */ /* 0x0002a2000c2e1d00 */
[----:B------:R-:W-:Y:S01]  /*08b0*/  P2R R58, PR, RZ, 0x4 ;  /* 0x00000004ff3a7803 */ /* 0x000fe20000000000 */
        /* <DEDUP_REMOVED lines=23> */
[----:B-1----:R-:W-:Y:S01]  /*0a30*/  IMAD.IADD R5, R2, 0x1, R19 ;  /* 0x0000000102057824 */ /* 0x002fe200078e0213 */
        /* <DEDUP_REMOVED lines=12> */
[-C--:B------:R-:W-:Y:S01]  /*0b00*/  FSETP.GEU.AND P2, PT, R12, R20.reuse, PT ;  /* 0x000000140c00720b */ /* 0x080fe20003f4e000 */
[----:B------:R-:W-:Y:S01]  /*0b10*/  IMAD R13, R16, 0xb400, R5 ;  /* 0x0000b400100d7824 */ /* 0x000fe200078e0205 */
[----:B------:R-:W-:Y:S02]  /*0b20*/  FSETP.NAN.AND P1, PT, R20, R20, PT ;  /* 0x000000141400720b */ /* 0x000fe40003f28000 */
[----:B------:R-:W-:-:S09]  /*0b30*/  CS2R R4, SRZ ;  /* 0x0000000000047805 */ /* 0x000fd2000001ff00 */
[----:B------:R-:W-:Y:S01]  /*0b40*/  @P2 SEL R20, R20, R12, P1 ;  /* 0x0000000c14142207 */ /* 0x000fe20000800000 */
[----:B------:R-:W-:-:S05]  /*0b50*/  IMAD.WIDE R12, R13, 0x4, R8 ;  /* 0x000000040d0c7825 */ /* 0x000fca00078e0208 */
[----:B------:R1:W2:Y:S01]  /*0b60*/  @P0 LDG.E.EL.128 R4, desc[UR6][R12.64] ;  /* 0x000000060c040981 */ /* 0x0002a2000c2e1d00 */
[----:B------:R-:W-:Y:S01]  /*0b70*/  P2R R67, PR, RZ, 0x4 ;  /* 0x00000004ff437803 */ /* 0x000fe20000000000 */
[----:B------:R-:W-:Y:S01]  /*0b80*/  IMAD.IADD R15, R18, 0x1, R17 ;  /* 0x00000001120f7824 */ /* 0x000fe200078e0211 */
[----:B------:R-:W-:Y:S02]  /*0b90*/  CS2R R24, SRZ ;  /* 0x0000000000187805 */ /* 0x000fe4000001ff00 */
[----:B------:R-:W-:Y:S02]  /*0ba0*/  CS2R R26, SRZ ;  /* 0x00000000001a7805 */ /* 0x000fe4000001ff00 */
[----:B-1----:R-:W-:Y:S02]  /*0bb0*/  CS2R R12, SRZ ;  /* 0x00000000000c7805 */ /* 0x002fe4000001ff00 */
[-C--:B--2---:R-:W-:Y:S02]  /*0bc0*/  FSETP.GEU.AND P2, PT, R20, R4.reuse, PT ;  /* 0x000000041400720b */ /* 0x084fe40003f4e000 */
[----:B------:R-:W-:-:S02]  /*0bd0*/  FSETP.NAN.AND P1, PT, R4, R4, PT ;  /* 0x000000040400720b */ /* 0x000fc40003f28000 */
        /* <DEDUP_REMOVED lines=11> */
[----:B------:R-:W-:Y:S01]  /*0c90*/  FSETP.NAN.AND P1, PT, R7, R7, PT ;  /* 0x000000070700720b */ /* 0x000fe20003f28000 */
[----:B------:R-:W-:Y:S01]  /*0ca0*/  IMAD R21, R16, 0xb400, R15 ;  /* 0x0000b40010157824 */ /* 0x000fe200078e020f */
[----:B------:R-:W-:-:S09]  /*0cb0*/  CS2R R14, SRZ ;  /* 0x00000000000e7805 */ /* 0x000fd2000001ff00 */
[----:B------:R-:W-:Y:S01]  /*0cc0*/  @P2 SEL R7, R7, R23, P1 ;  /* 0x0000001707072207 */ /* 0x000fe20000800000 */
[----:B------:R-:W-:-:S04]  /*0cd0*/  IMAD.IADD R23, R18, 0x1, R31 ;  /* 0x0000000112177824 */ /* 0x000fc800078e021f */
[----:B------:R-:W-:Y:S02]  /*0ce0*/  IMAD R23, R16, 0xb400, R23 ;  /* 0x0000b40010177824 */ /* 0x000fe400078e0217 */
[----:B------:R-:W-:-:S04]  /*0cf0*/  IMAD.WIDE R20, R21, 0x4, R8 ;  /* 0x0000000415147825 */ /* 0x000fc800078e0208 */
[----:B------:R-:W-:Y:S01]  /*0d00*/  IMAD.WIDE R22, R23, 0x4, R8 ;  /* 0x0000000417167825 */ /* 0x000fe200078e0208 */
[----:B------:R1:W2:Y:S04]  /*0d10*/  @P0 LDG.E.EL.128 R24, desc[UR6][R20.64] ;  /* 0x0000000614180981 */ /* 0x0002a8000c2e1d00 */
[----:B------:R3:W2:Y:S01]  /*0d20*/  @P0 LDG.E.EL.128 R12, desc[UR6][R22.64] ;  /* 0x00000006160c0981 */ /* 0x0006a2000c2e1d00 */
[----:B------:R-:W-:Y:S01]  /*0d30*/  P2R R70, PR, RZ, 0x4 ;  /* 0x00000004ff467803 */ /* 0x000fe20000000000 */
[----:B-1----:R-:W-:Y:S01]  /*0d40*/  IMAD.IADD R21, R18, 0x1, R39 ;  /* 0x0000000112157824 */ /* 0x002fe200078e0227 */
[----:B---3--:R-:W-:Y:S02]  /*0d50*/  CS2R R22, SRZ ;  /* 0x0000000000167805 */ /* 0x008fe4000001ff00 */
[----:B--2---:R-:W-:-:S02]  /*0d60*/  FSETP.GT.AND P2, PT, R12, R24, PT ;  /* 0x000000180c00720b */ /* 0x004fc40003f44000 */
[----:B------:R-:W-:Y:S02]  /*0d70*/  FSETP.NAN.AND P1, PT, R12, R12, PT ;  /* 0x0000000c0c00720b */ /* 0x000fe40003f28000 */
[----:B------:R-:W-:-:S09]  /*0d80*/  P2R R74, PR, RZ, 0x4 ;  /* 0x00000004ff4a7803 */ /* 0x000fd20000000000 */
[----:B------:R-:W-:Y:S02]  /*0d90*/  @!P2 SEL R12, R12, R24, P1 ;  /* 0x000000180c0ca207 */ /* 0x000fe40000800000 */
[C---:B------:R-:W-:Y:S02]  /*0da0*/  FSETP.GT.AND P2, PT, R13.reuse, R25, PT ;  /* 0x000000190d00720b */ /* 0x040fe40003f44000 */
[----:B------:R-:W-:-:S11]  /*0db0*/  FSETP.NAN.AND P1, PT, R13, R13, PT ;  /* 0x0000000d0d00720b */ /* 0x000fd60003f28000 */
[----:B------:R-:W-:Y:S01]  /*0dc0*/  @!P2 SEL R13, R13, R25, P1 ;  /* 0x000000190d0da207 */ /* 0x000fe20000800000 */
[----:B------:R-:W-:Y:S01]  /*0dd0*/  IMAD R25, R16, 0xb400, R21 ;  /* 0x0000b40010197824 */ /* 0x000fe200078e0215 */
[----:B------:R-:W-:-:S03]  /*0de0*/  CS2R R20, SRZ ;  /* 0x0000000000147805 */ /* 0x000fc6000001ff00 */
[----:B------:R-:W-:-:S05]  /*0df0*/  IMAD.WIDE R24, R25, 0x4, R8 ;  /* 0x0000000419187825 */ /* 0x000fca00078e0208 */
[----:B------:R-:W2:Y:S01]  /*0e00*/  @P0 LDG.E.EL.128 R20, desc[UR6][R24.64] ;  /* 0x0000000618140981 */ /* 0x000ea2000c2e1d00 */
[----:B------:R-:W-:Y:S02]  /*0e10*/  P2R R75, PR, RZ, 0x4 ;  /* 0x00000004ff4b7803 */ /* 0x000fe40000000000 */
[C---:B------:R-:W-:Y:S02]  /*0e20*/  FSETP.GT.AND P2, PT, R14.reuse, R26, PT ;  /* 0x0000001a0e00720b */ /* 0x040fe40003f44000 */
[----:B------:R-:W-:Y:S02]  /*0e30*/  FSETP.NAN.AND P1, PT, R14, R14, PT ;  /* 0x0000000e0e00720b */ /* 0x000fe40003f28000 */
[----:B------:R-:W-:-:S09]  /*0e40*/  P2R R76, PR, RZ, 0x4 ;  /* 0x00000004ff4c7803 */ /* 0x000fd20000000000 */
[----:B------:R-:W-:Y:S02]  /*0e50*/  @!P2 SEL R14, R14, R26, P1 ;  /* 0x0000001a0e0ea207 */ /* 0x000fe40000800000 */
[C---:B------:R-:W-:Y:S02]  /*0e60*/  FSETP.GT.AND P2, PT, R15.reuse, R27, PT ;  /* 0x0000001b0f00720b */ /* 0x040fe40003f44000 */
[----:B------:R-:W-:Y:S02]  /*0e70*/  FSETP.NAN.AND P1, PT, R15, R15, PT ;  /* 0x0000000f0f00720b */ /* 0x000fe40003f28000 */
[----:B------:R-:W-:-:S09]  /*0e80*/  P2R R77, PR, RZ, 0x4 ;  /* 0x00000004ff4d7803 */ /* 0x000fd20000000000 */
[----:B------:R-:W-:-:S04]  /*0e90*/  @!P2 SEL R15, R15, R27, P1 ;  /* 0x0000001b0f0fa207 */ /* 0x000fc80000800000 */
        /* <DEDUP_REMOVED lines=13> */
[----:B------:R-:W-:Y:S01]  /*0f70*/  IMAD.IADD R13, R18, 0x1, R41 ;  /* 0x00000001120d7824 */ /* 0x000fe200078e0229 */
[----:B------:R-:W-:-:S03]  /*0f80*/  FSETP.NAN.AND P1, PT, R20, R20, PT ;  /* 0x000000141400720b */ /* 0x000fc60003f28000 */
[----:B------:R-:W-:Y:S01]  /*0f90*/  IMAD R25, R16, 0xb400, R13 ;  /* 0x0000b40010197824 */ /* 0x000fe200078e020d */
[----:B------:R-:W-:-:S03]  /*0fa0*/  CS2R R14, SRZ ;  /* 0x00000000000e7805 */ /* 0x000fc6000001ff00 */
[----:B------:R-:W-:-:S04]  /*0fb0*/  IMAD.WIDE R24, R25, 0x4, R8 ;  /* 0x0000000419187825 */ /* 0x000fc800078e0208 */
[----:B------:R-:W-:Y:S02]  /*0fc0*/  @P2 SEL R20, R20, R12, P1 ;  /* 0x0000000c14142207 */ /* 0x000fe40000800000 */
[----:B------:R-:W-:-:S06]  /*0fd0*/  CS2R R12, SRZ ;  /* 0x00000000000c7805 */ /* 0x000fcc000001ff00 */
[----:B------:R-:W2:Y:S01]  /*0fe0*/  @P0 LDG.E.EL.128 R12, desc[UR6][R24.64] ;  /* 0x00000006180c0981 */ /* 0x000ea2000c2e1d00 */
[----:B------:R-:W-:Y:S02]  /*0ff0*/  P2R R79, PR, RZ, 0x4 ;  /* 0x00000004ff4f7803 */ /* 0x000fe40000000000 */
        /* <DEDUP_REMOVED lines=10> */
[----:B------:R-:W-:Y:S01]  /*10a0*/  P2R R84, PR, RZ, 0x4 ;  /* 0x00000004ff547803 */ /* 0x000fe20000000000 */
[----:B------:R-:W-:-:S08]  /*10b0*/  IMAD.IADD R21, R18, 0x1, R37 ;  /* 0x0000000112157824 */ /* 0x000fd000078e0225 */
[----:B------:R-:W-:Y:S02]  /*10c0*/  @P2 SEL R14, R14, R22, P1 ;  /* 0x000000160e0e2207 */ /* 0x000fe40000800000 */
[-C--:B------:R-:W-:Y:S02]  /*10d0*/  FSETP.GEU.AND P2, PT, R23, R15.reuse, PT ;  /* 0x0000000f1700720b */ /* 0x080fe40003f4e000 */
[----:B------:R-:W-:Y:S01]  /*10e0*/  FSETP.NAN.AND P1, PT, R15, R15, PT ;  /* 0x0000000f0f00720b */ /* 0x000fe20003f28000 */
[----:B------:R-:W-:Y:S01]  /*10f0*/  IMAD R25, R16, 0xb400, R21 ;  /* 0x0000b40010197824 */ /* 0x000fe200078e0215 */
[----:B------:R-:W-:-:S03]  /*1100*/  CS2R R20, SRZ ;  /* 0x0000000000147805 */ /* 0x000fc6000001ff00 */
[----:B------:R-:W-:-:S06]  /*1110*/  IMAD.WIDE R24, R25, 0x4, R8 ;  /* 0x0000000419187825 */ /* 0x000fcc00078e0208 */
        /* <DEDUP_REMOVED lines=68> */
[----:B------:R1:W2:Y:S01]  /*1560*/  @P0 LDG.E.EL.128 R12, desc[UR6][R24.64] ;  /* 0x00000006180c0981 */ /* 0x0002a2000c2e1d00 */
[----:B------:R-:W-:Y:S01]  /*1570*/  P2R R97, PR, RZ, 0x4 ;  /* 0x00000004ff617803 */ /* 0x000fe20000000000 */
[----:B------:R-:W-:Y:S01]  /*1580*/  IMAD.IADD R43, R36, 0x1, R31 ;  /* 0x00000001242b7824 */ /* 0x000fe200078e021f */
[----:B------:R-:W-:-:S03]  /*1590*/  CS2R R26, SRZ ;  /* 0x00000000001a7805 */ /* 0x000fc6000001ff00 */
[----:B------:R-:W-:Y:S01]  /*15a0*/  IMAD R43, R16, 0xb400, R43 ;  /* 0x0000b400102b7824 */ /* 0x000fe200078e022b */
[----:B-1----:R-:W-:-:S03]  /*15b0*/  CS2R R24, SRZ ;  /* 0x0000000000187805 */ /* 0x002fc6000001ff00 */
        /* <DEDUP_REMOVED lines=16> */
[----:B------:R-:W-:Y:S01]  /*16c0*/  @P2 SEL R15, R15, R23, P1 ;  /* 0x000000170f0f2207 */ /* 0x000fe20000800000 */
[----:B------:R-:W-:-:S04]  /*16d0*/  IMAD.IADD R23, R36, 0x1, R17 ;  /* 0x0000000124177824 */ /* 0x000fc800078e0211 */
[----:B------:R-:W-:Y:S01]  /*16e0*/  IMAD R29, R16, 0xb400, R23 ;  /* 0x0000b400101d7824 */ /* 0x000fe200078e0217 */
[----:B------:R-:W-:-:S03]  /*16f0*/  CS2R R22, SRZ ;  /* 0x0000000000167805 */ /* 0x000fc6000001ff00 */
[----:B------:R-:W-:-:S03]  /*1700*/  IMAD.WIDE R28, R29, 0x4, R8 ;  /* 0x000000041d1c7825 */ /* 0x000fc600078e0208 */
[----:B------:R-:W2:Y:S04]  /*1710*/  @P0 LDG.E.EL.128 R20, desc[UR6][R42.64] ;  /* 0x000000062a140981 */ /* 0x000ea8000c2e1d00 */
[----:B------:R-:W2:Y:S01]  /*1720*/  @P0 LDG.E.EL.128 R24, desc[UR6][R28.64] ;  /* 0x000000061c180981 */ /* 0x000ea2000c2e1d00 */
[----:B------:R-:W-:Y:S02]  /*1730*/  P2R R101, PR, RZ, 0x4 ;  /* 0x00000004ff657803 */ /* 0x000fe40000000000 */
[C---:B--2---:R-:W-:Y:S02]  /*1740*/  FSETP.GT.AND P2, PT, R20.reuse, R24, PT ;  /* 0x000000181400720b */ /* 0x044fe40003f44000 */
[----:B------:R-:W-:Y:S02]  /*1750*/  FSETP.NAN.AND P1, PT, R20, R20, PT ;  /* 0x000000141400720b */ /* 0x000fe40003f28000 */
[----:B------:R-:W-:-:S09]  /*1760*/  P2R R113, PR, RZ, 0x4 ;  /* 0x00000004ff717803 */ /* 0x000fd20000000000 */
[----:B------:R-:W-:Y:S02]  /*1770*/  @!P2 SEL R20, R20, R24, P1 ;  /* 0x000000181414a207 */ /* 0x000fe40000800000 */
[C---:B------:R-:W-:Y:S02]  /*1780*/  FSETP.GT.AND P2, PT, R21.reuse, R25, PT ;  /* 0x000000191500720b */ /* 0x040fe40003f44000 */
[----:B------:R-:W-:Y:S02]  /*1790*/  FSETP.NAN.AND P1, PT, R21, R21, PT ;  /* 0x000000151500720b */ /* 0x000fe40003f28000 */
[----:B------:R-:W-:-:S09]  /*17a0*/  P2R R114, PR, RZ, 0x4 ;  /* 0x00000004ff727803 */ /* 0x000fd20000000000 */
[----:B------:R-:W-:Y:S02]  /*17b0*/  @!P2 SEL R21, R21, R25, P1 ;  /* 0x000000191515a207 */ /* 0x000fe40000800000 */
[C---:B------:R-:W-:Y:S02]  /*17c0*/  FSETP.GT.AND P2, PT, R22.reuse, R26, PT ;  /* 0x0000001a1600720b */ /* 0x040fe40003f44000 */
[----:B------:R-:W-:Y:S02]  /*17d0*/  FSETP.NAN.AND P1, PT, R22, R22, PT ;  /* 0x000000161600720b */ /* 0x000fe40003f28000 */
[----:B------:R-:W-:Y:S01]  /*17e0*/  P2R R121, PR, RZ, 0x4 ;  /* 0x00000004ff797803 */ /* 0x000fe20000000000 */
[----:B------:R-:W-:-:S08]  /*17f0*/  IMAD.IADD R25, R36, 0x1, R39 ;  /* 0x0000000124197824 */ /* 0x000fd000078e0227 */
[----:B------:R-:W-:Y:S02]  /*1800*/  @!P2 SEL R22, R22, R26, P1 ;  /* 0x0000001a1616a207 */ /* 0x000fe40000800000 */
[C---:B------:R-:W-:Y:S02]  /*1810*/  FSETP.GT.AND P2, PT, R23.reuse, R27, PT ;  /* 0x0000001b1700720b */ /* 0x040fe40003f44000 */
[----:B------:R-:W-:Y:S01]  /*1820*/  FSETP.NAN.AND P1, PT, R23, R23, PT ;  /* 0x000000171700720b */ /* 0x000fe20003f28000 */
[----:B------:R-:W-:Y:S01]  /*1830*/  IMAD R29, R16, 0xb400, R25 ;  /* 0x0000b400101d7824 */ /* 0x000fe200078e0219 */
[----:B------:R-:W-:-:S03]  /*1840*/  CS2R R24, SRZ ;  /* 0x0000000000187805 */ /* 0x000fc6000001ff00 */
[----:B------:R-:W-:-:S06]  /*1850*/  IMAD.WIDE R28, R29, 0x4, R8 ;  /* 0x000000041d1c7825 */ /* 0x000fcc00078e0208 */
[----:B------:R-:W-:Y:S02]  /*1860*/  @!P2 SEL R23, R23, R27, P1 ;  /* 0x0000001b1717a207 */ /* 0x000fe40000800000 */
        /* <DEDUP_REMOVED lines=139> */
[----:B------:R1:W2:Y:S01]  /*2120*/  @P0 LDG.E.EL.128 R28, desc[UR6][R42.64] ;  /* 0x000000062a1c0981 */ /* 0x0002a2000c2e1d00 */
[----:B------:R-:W-:Y:S01]  /*2130*/  P2R R128, PR, RZ, 0x4 ;  /* 0x00000004ff807803 */ /* 0x000fe20000000000 */
[----:B------:R-:W-:-:S04]  /*2140*/  IMAD.IADD R39, R38, 0x1, R39 ;  /* 0x0000000126277824 */ /* 0x000fc800078e0227 */
[----:B------:R-:W-:-:S04]  /*2150*/  IMAD R39, R16, 0xb400, R39 ;  /* 0x0000b40010277824 */ /* 0x000fc800078e0227 */
[----:B-1----:R-:W-:Y:S01]  /*2160*/  IMAD.WIDE R42, R39, 0x4, R8 ;  /* 0x00000004272a7825 */ /* 0x002fe200078e0208 */
        /* <DEDUP_REMOVED lines=14> */
[----:B------:R-:W-:-:S09]  /*2250*/  CS2R R28, SRZ ;  /* 0x00000000001c7805 */ /* 0x000fd2000001ff00 */
[----:B------:R-:W-:Y:S02]  /*2260*/  @!P2 SEL R27, R27, R31, P1 ;  /* 0x0000001f1b1ba207 */ /* 0x000fe40000800000 */
[----:B------:R-:W-:-:S06]  /*2270*/  CS2R R30, SRZ ;  /* 0x00000000001e7805 */ /* 0x000fcc000001ff00 */
[----:B------:R-:W2:Y:S01]  /*2280*/  @P0 LDG.E.EL.128 R28, desc[UR6][R42.64] ;  /* 0x000000062a1c0981 */ /* 0x000ea2000c2e1d00 */
[----:B------:R-:W-:Y:S01]  /*2290*/  P2R R165, PR, RZ, 0x4 ;  /* 0x00000004ffa57803 */ /* 0x000fe20000000000 */
[----:B------:R-:W-:-:S04]  /*22a0*/  IMAD.IADD R41, R38, 0x1, R41 ;  /* 0x0000000126297824 */ /* 0x000fc800078e0229 */
        /* <DEDUP_REMOVED lines=21> */
[----:B------:R-:W-:-:S04]  /*2400*/  IMAD.IADD R37, R38, 0x1, R37 ;  /* 0x0000000126257824 */ /* 0x000fc800078e0225 */
[----:B------:R-:W-:-:S04]  /*2410*/  IMAD R37, R16, 0xb400, R37 ;  /* 0x0000b40010257824 */ /* 0x000fc800078e0225 */
[----:B-1----:R-:W-:Y:S01]  /*2420*/  IMAD.WIDE R40, R37, 0x4, R8 ;  /* 0x0000000425287825 */ /* 0x002fe200078e0208 */
        /* <DEDUP_REMOVED lines=41> */
[----:B------:R-:W-:Y:S01]  /*26c0*/  IMAD.IADD R33, R38, 0x1, R33 ;  /* 0x0000000126217824 */ /* 0x000fe200078e0221 */
[----:B-1----:R-:W-:Y:S02]  /*26d0*/  CS2R R34, SRZ ;  /* 0x0000000000227805 */ /* 0x002fe4000001ff00 */
[-C--:B--2---:R-:W-:Y:S02]  /*26e0*/  FSETP.GEU.AND P2, PT, R28, R24.reuse, PT ;  /* 0x000000181c00720b */ /* 0x084fe40003f4e000 */
[----:B------:R-:W-:Y:S02]  /*26f0*/  FSETP.NAN.AND P1, PT, R24, R24, PT ;  /* 0x000000181800720b */ /* 0x000fe40003f28000 */
[----:B------:R-:W-:-:S09]  /*2700*/  P2R R143, PR, RZ, 0x4 ;  /* 0x00000004ff8f7803 */ /* 0x000fd20000000000 */
[----:B------:R-:W-:Y:S02]  /*2710*/  @P2 SEL R24, R24, R28, P1 ;  /* 0x0000001c18182207 */ /* 0x000fe40000800000 */
[-C--:B------:R-:W-:Y:S02]  /*2720*/  FSETP.GEU.AND P2, PT, R29, R25.reuse, PT ;  /* 0x000000191d00720b */ /* 0x080fe40003f4e000 */
[----:B------:R-:W-:-:S11]  /*2730*/  FSETP.NAN.AND P1, PT, R25, R25, PT ;  /* 0x000000191900720b */ /* 0x000fd60003f28000 */
[----:B------:R-:W-:Y:S01]  /*2740*/  @P2 SEL R25, R25, R29, P1 ;  /* 0x0000001d19192207 */ /* 0x000fe20000800000 */
[----:B------:R-:W-:Y:S01]  /*2750*/  IMAD R29, R16, 0xb400, R33 ;  /* 0x0000b400101d7824 */ /* 0x000fe200078e0221 */
[----:B------:R-:W-:-:S03]  /*2760*/  CS2R R32, SRZ ;  /* 0x0000000000207805 */ /* 0x000fc6000001ff00 */
[----:B------:R-:W-:-:S05]  /*2770*/  IMAD.WIDE R28, R29, 0x4, R8 ;  /* 0x000000041d1c7825 */ /* 0x000fca00078e0208 */
[----:B------:R1:W2:Y:S01]  /*2780*/  @P0 LDG.E.EL.128 R32, desc[UR6][R28.64] ;  /* 0x000000061c200981 */ /* 0x0002a2000c2e1d00 */
[----:B------:R-:W-:Y:S02]  /*2790*/  P2R R144, PR, RZ, 0x4 ;  /* 0x00000004ff907803 */ /* 0x000fe40000000000 */
        /* <DEDUP_REMOVED lines=8> */
[----:B------:R-:W-:Y:S01]  /*2820*/  IMAD.IADD R19, R38, 0x1, R19 ;  /* 0x0000000126137824 */ /* 0x000fe200078e0213 */
[----:B-1----:R-:W-:-:S03]  /*2830*/  CS2R R28, SRZ ;  /* 0x00000000001c7805 */ /* 0x002fc6000001ff00 */
[----:B------:R-:W-:Y:S01]  /*2840*/  IMAD R19, R16, 0xb400, R19 ;  /* 0x0000b40010137824 */ /* 0x000fe200078e0213 */
[----:B------:R-:W-:Y:S02]  /*2850*/  CS2R R30, SRZ ;  /* 0x00000000001e7805 */ /* 0x000fe4000001ff00 */
        /* <DEDUP_REMOVED lines=13> */
[----:B------:R-:W-:-:S11]  /*2930*/  FSETP.NAN.AND P1, PT, R32, R32, PT ;  /* 0x000000202000720b */ /* 0x000fd60003f28000 */
[----:B------:R-:W-:Y:S01]  /*2940*/  @P2 SEL R32, R32, R24, P1 ;  /* 0x0000001820202207 */ /* 0x000fe20000800000 */
[----:B------:R-:W-:-:S05]  /*2950*/  IMAD.WIDE R24, R19, 0x4, R8 ;  /* 0x0000000413187825 */ /* 0x000fca00078e0208 */
[----:B------:R1:W2:Y:S01]  /*2960*/  @P0 LDG.E.EL.128 R28, desc[UR6][R24.64] ;  /* 0x00000006181c0981 */ /* 0x0002a2000c2e1d00 */
[----:B------:R-:W-:Y:S01]  /*2970*/  P2R R45, PR, RZ, 0x4 ;  /* 0x00000004ff2d7803 */ /* 0x000fe20000000000 */
[----:B------:R-:W-:-:S04]  /*2980*/  VIADD R17, R17, 0xba00 ;  /* 0x0000ba0011117836 */ /* 0x000fc80000000000 */
[----:B------:R-:W-:Y:S01]  /*2990*/  IMAD.IADD R19, R2, 0x1, R17 ;  /* 0x0000000102137824 */ /* 0x000fe200078e0211 */
[----:B------:R-:W-:-:S03]  /*29a0*/  CS2R R26, SRZ ;  /* 0x00000000001a7805 */ /* 0x000fc6000001ff00 */
[----:B------:R-:W-:Y:S01]  /*29b0*/  IMAD R19, R16, 0xb400, R19 ;  /* 0x0000b40010137824 */ /* 0x000fe200078e0213 */
[----:B-1----:R-:W-:Y:S02]  /*29c0*/  CS2R R24, SRZ ;  /* 0x0000000000187805 */ /* 0x002fe4000001ff00 */
[-C--:B--2---:R-:W-:Y:S02]  /*29d0*/  FSETP.GEU.AND P2, PT, R32, R28.reuse, PT ;  /* 0x0000001c2000720b */ /* 0x084fe40003f4e000 */
[----:B------:R-:W-:-:S11]  /*29e0*/  FSETP.NAN.AND P1, PT, R28, R28, PT ;  /* 0x0000001c1c00720b */ /* 0x000fd60003f28000 */
[----:B------:R-:W-:Y:S02]  /*29f0*/  @P2 SEL R28, R28, R32, P1 ;  /* 0x000000201c1c2207 */ /* 0x000fe40000800000 */
[-C--:B------:R-:W-:Y:S02]  /*2a00*/  FSETP.GEU.AND P1, PT, R33, R29.reuse, PT ;  /* 0x0000001d2100720b */ /* 0x080fe40003f2e000 */
[----:B------:R-:W-:-:S11]  /*2a10*/  FSETP.NAN.AND P3, PT, R29, R29, PT ;  /* 0x0000001d1d00720b */ /* 0x000fd60003f68000 */
[----:B------:R-:W-:Y:S01]  /*2a20*/  @P1 SEL R29, R29, R33, P3 ;  /* 0x000000211d1d1207 */ /* 0x000fe20001800000 */
[----:B------:R-:W-:-:S05]  /*2a30*/  IMAD.WIDE R32, R19, 0x4, R8 ;  /* 0x0000000413207825 */ /* 0x000fca00078e0208 */
[----:B------:R-:W2:Y:S01]  /*2a40*/  @P0 LDG.E.EL.128 R24, desc[UR6][R32.64] ;  /* 0x0000000620180981 */ /* 0x000ea2000c2e1d00 */
[-C--:B------:R-:W-:Y:S02]  /*2a50*/  FSETP.GEU.AND P4, PT, R34, R30.reuse, PT ;  /* 0x0000001e2200720b */ /* 0x080fe40003f8e000 */
[----:B------:R-:W-:Y:S02]  /*2a60*/  P2R R41, PR, RZ, 0x2 ;  /* 0x00000002ff297803 */ /* 0x000fe40000000000 */
[----:B------:R-:W-:Y:S02]  /*2a70*/  FSETP.GEU.AND P1, PT, R35, R31, PT ;  /* 0x0000001f2300720b */ /* 0x000fe40003f2e000 */
[----:B------:R-:W-:Y:S02]  /*2a80*/  FSETP.NAN.AND P3, PT, R30, R30, PT ;  /* 0x0000001e1e00720b */ /* 0x000fe40003f68000 */
[----:B------:R-:W-:-:S05]  /*2a90*/  P2R R133, PR, RZ, 0x2 ;  /* 0x00000002ff857803 */ /* 0x000fca0000000000 */
[----:B------:R-:W-:Y:S02]  /*2aa0*/  @P4 SEL R30, R30, R34, P3 ;  /* 0x000000221e1e4207 */ /* 0x000fe40001800000 */
[----:B------:R-:W-:-:S04]  /*2ab0*/  FSETP.NAN.AND P3, PT, R31, R31, PT ;  /* 0x0000001f1f00720b */ /* 0x000fc80003f68000 */
[----:B------:R-:W-:Y:S02]  /*2ac0*/  @P1 SEL R31, R31, R35, P3 ;  /* 0x000000231f1f1207 */ /* 0x000fe40001800000 */
        /* <DEDUP_REMOVED lines=42> */
[----:B------:R1:W2:Y:S01]  /*2d70*/  @P0 LDG.E.EL.128 R12, desc[UR6][R18.64] ;  /* 0x00000006120c0981 */ /* 0x0002a2000c2e1d00 */
[----:B------:R-:W-:-:S04]  /*2d80*/  IMAD.IADD R17, R38, 0x1, R17 ;  /* 0x0000000126117824 */ /* 0x000fc800078e0211 */
[----:B------:R-:W-:-:S04]  /*2d90*/  IMAD R17, R16, 0xb400, R17 ;  /* 0x0000b40010117824 */ /* 0x000fc800078e0211 */
[----:B------:R-:W-:Y:S01]  /*2da0*/  IMAD.WIDE R8, R17, 0x4, R8 ;  /* 0x0000000411087825 */ /* 0x000fe200078e0208 */
[----:B------:R-:W-:Y:S02]  /*2db0*/  CS2R R16, SRZ ;  /* 0x0000000000107805 */ /* 0x000fe4000001ff00 */
[----:B-1----:R-:W-:-:S06]  /*2dc0*/  CS2R R18, SRZ ;  /* 0x0000000000127805 */ /* 0x002fcc000001ff00 */
[----:B------:R-:W3:Y:S01]  /*2dd0*/  @P0 LDG.E.EL.128 R16, desc[UR6][R8.64] ;  /* 0x0000000608100981 */ /* 0x000ee2000c2e1d00 */
[----:B------:R-:W-:Y:S02]  /*2de0*/  P2R R153, PR, RZ, 0x2 ;  /* 0x00000002ff997803 */ /* 0x000fe40000000000 */
        /* <DEDUP_REMOVED lines=17> */
[----:B------:R-:W-:-:S04]  /*2f00*/  ISETP.NE.AND P1, PT, R129, RZ, PT ;  /* 0x000000ff8100720c */ /* 0x000fc80003f25270 */
[----:B------:R-:W-:Y:S02]  /*2f10*/  P2R R164, PR, RZ, 0x2 ;  /* 0x00000002ffa47803 */ /* 0x000fe40000000000 */
        /* <DEDUP_REMOVED lines=22> */
[----:B------:R-:W-:Y:S02]  /*3080*/  ISETP.NE.AND P1, PT, R114, RZ, PT ;  /* 0x000000ff7200720c */ /* 0x000fe40003f25270 */
[----:B---3--:R-:W-:Y:S02]  /*3090*/  FSETP.GEU.AND P3, PT, R28, R16, PT ;  /* 0x000000101c00720b */ /* 0x008fe40003f6e000 */
[----:B------:R-:W-:Y:S02]  /*30a0*/  P2R R55, PR, RZ, 0x2 ;  /* 0x00000002ff377803 */ /* 0x000fe40000000000 */
[----:B------:R-:W-:-:S04]  /*30b0*/  ISETP.NE.AND P1, PT, R121, RZ, PT ;  /* 0x000000ff7900720c */ /* 0x000fc80003f25270 */
[----:B------:R-:W-:Y:S02]  /*30c0*/  P2R R37, PR, RZ, 0x2 ;  /* 0x00000002ff257803 */ /* 0x000fe40000000000 */
[----:B------:R-:W-:Y:S02]  /*30d0*/  ISETP.NE.AND P1, PT, R126, RZ, PT ;  /* 0x000000ff7e00720c */ /* 0x000fe40003f25270 */
[----:B------:R-:W-:Y:S02]  /*30e0*/  FSETP.NAN.AND P4, PT, R16, R16, PT ;  /* 0x000000101000720b */ /* 0x000fe40003f88000 */
[----:B------:R-:W-:Y:S02]  /*30f0*/  P2R R36, PR, RZ, 0x2 ;  /* 0x00000002ff247803 */ /* 0x000fe40000000000 */
[----:B------:R-:W-:Y:S02]  /*3100*/  ISETP.NE.AND P1, PT, R74, RZ, PT ;  /* 0x000000ff4a00720c */ /* 0x000fe40003f25270 */
[----:B------:R-:W-:-:S02]  /*3110*/  @P3 SEL R16, R16, R28, P4 ;  /* 0x0000001c10103207 */ /* 0x000fc40002000000 */
[----:B------:R-:W-:Y:S02]  /*3120*/  FSETP.GEU.AND P4, PT, R29, R17, PT ;  /* 0x000000111d00720b */ /* 0x000fe40003f8e000 */
        /* <DEDUP_REMOVED lines=8> */
[-C--:B------:R-:W-:Y:S02]  /*31b0*/  FSETP.GEU.AND P5, PT, R30, R18.reuse, PT ;  /* 0x000000121e00720b */ /* 0x080fe40003fae000 */
[----:B------:R-:W-:Y:S02]  /*31c0*/  P2R R32, PR, RZ, 0x2 ;  /* 0x00000002ff207803 */ /* 0x000fe40000000000 */
[----:B------:R-:W-:Y:S02]  /*31d0*/  ISETP.NE.AND P1, PT, R47, RZ, PT ;  /* 0x000000ff2f00720c */ /* 0x000fe40003f25270 */
[----:B------:R-:W-:Y:S02]  /*31e0*/  FSETP.NAN.AND P6, PT, R18, R18, PT ;  /* 0x000000121200720b */ /* 0x000fe40003fc8000 */
[----:B------:R-:W-:Y:S02]  /*31f0*/  P2R R23, PR, RZ, 0x2 ;  /* 0x00000002ff177803 */ /* 0x000fe40000000000 */
[----:B------:R-:W-:-:S03]  /*3200*/  ISETP.NE.AND P1, PT, R46, RZ, PT ;  /* 0x000000ff2e00720c */ /* 0x000fc60003f25270 */
[----:B------:R-:W-:Y:S02]  /*3210*/  @P5 SEL R18, R18, R30, P6 ;  /* 0x0000001e12125207 */ /* 0x000fe40003000000 */
[----:B------:R-:W-:Y:S02]  /*3220*/  P2R R22, PR, RZ, 0x2 ;  /* 0x00000002ff167803 */ /* 0x000fe40000000000 */
[----:B------:R-:W-:Y:S02]  /*3230*/  ISETP.NE.AND P1, PT, R52, RZ, PT ;  /* 0x000000ff3400720c */ /* 0x000fe40003f25270 */
[----:B------:R-:W-:Y:S02]  /*3240*/  FSETP.GEU.AND P6, PT, R31, R19, PT ;  /* 0x000000131f00720b */ /* 0x000fe40003fce000 */
[----:B------:R-:W-:Y:S02]  /*3250*/  P2R R21, PR, RZ, 0x2 ;  /* 0x00000002ff157803 */ /* 0x000fe40000000000 */
[----:B------:R-:W-:-:S04]  /*3260*/  ISETP.NE.AND P1, PT, R48, RZ, PT ;  /* 0x000000ff3000720c */ /* 0x000fc80003f25270 */
[----:B------:R-:W-:Y:S02]  /*3270*/  P2R R20, PR, RZ, 0x2 ;  /* 0x00000002ff147803 */ /* 0x000fe40000000000 */
[----:B------:R-:W-:-:S04]  /*3280*/  FSETP.NAN.AND P1, PT, R19, R19, PT ;  /* 0x000000131300720b */ /* 0x000fc80003f28000 */
[----:B------:R-:W-:Y:S02]  /*3290*/  @P6 SEL R19, R19, R31, P1 ;  /* 0x0000001f13136207 */ /* 0x000fe40000800000 */
[----:B------:R-:W-:-:S04]  /*32a0*/  ISETP.NE.AND P1, PT, R20, RZ, PT ;  /* 0x000000ff1400720c */ /* 0x000fc80003f25270 */
[----:B------:R-:W-:Y:S02]  /*32b0*/  SEL R8, RZ, 0x1, !P1 ;  /* 0x00000001ff087807 */ /* 0x000fe40004800000 */
        /* <DEDUP_REMOVED lines=10> */
[----:B------:R-:W-:Y:S02]  /*3360*/  ISETP.NE.AND P1, PT, R34, RZ, PT ;  /* 0x000000ff2200720c */ /* 0x000fe40003f25270 */
[----:B------:R-:W-:Y:S02]  /*3370*/  P2R R54, PR, RZ, 0x40 ;  /* 0x00000040ff367803 */ /* 0x000fe40000000000 */
[----:B------:R-:W-:Y:S02]  /*3380*/  SEL R28, RZ, 0x1, !P1 ;  /* 0x00000001ff1c7807 */ /* 0x000fe40004800000 */
[----:B------:R-:W-:Y:S02]  /*3390*/  ISETP.NE.AND P1, PT, R35, RZ, PT ;  /* 0x000000ff2300720c */ /* 0x000fe40003f25270 */
[----:B------:R-:W-:-:S02]  /*33a0*/  ISETP.NE.AND P6, PT, R78, RZ, PT ;  /* 0x000000ff4e00720c */ /* 0x000fc40003fc5270 */
[----:B------:R-:W-:Y:S02]  /*33b0*/  SEL R29, RZ, 0x1, !P1 ;  /* 0x00000001ff1d7807 */ /* 0x000fe40004800000 */
[----:B------:R-:W-:Y:S02]  /*33c0*/  ISETP.NE.AND P1, PT, R36, RZ, PT ;  /* 0x000000ff2400720c */ /* 0x000fe40003f25270 */
[----:B------:R-:W-:Y:S02]  /*33d0*/  SEL R28, R28, 0x2, P6 ;  /* 0x000000021c1c7807 */ /* 0x000fe40003000000 */
[----:B------:R-:W-:Y:S02]  /*33e0*/  ISETP.NE.AND P6, PT, R87, RZ, PT ;  /* 0x000000ff5700720c */ /* 0x000fe40003fc5270 */
[----:B------:R-:W-:Y:S02]  /*33f0*/  SEL R30, RZ, 0x1, !P1 ;  /* 0x00000001ff1e7807 */ /* 0x000fe40004800000 */
[----:B------:R-:W-:-:S02]  /*3400*/  ISETP.NE.AND P1, PT, R37, RZ, PT ;  /* 0x000000ff2500720c */ /* 0x000fc40003f25270 */
[----:B------:R-:W-:Y:S02]  /*3410*/  P2R R114, PR, RZ, 0x40 ;  /* 0x00000040ff727803 */ /* 0x000fe40000000000 */
[----:B------:R-:W-:Y:S02]  /*3420*/  ISETP.NE.AND P6, PT, R86, RZ, PT ;  /* 0x000000ff5600720c */ /* 0x000fe40003fc5270 */
[----:B------:R-:W-:Y:S02]  /*3430*/  SEL R31, RZ, 0x1, !P1 ;  /* 0x00000001ff1f7807 */ /* 0x000fe40004800000 */
[----:B------:R-:W-:Y:S02]  /*3440*/  ISETP.NE.AND P1, PT, R55, RZ, PT ;  /* 0x000000ff3700720c */ /* 0x000fe40003f25270 */
[----:B------:R-:W-:Y:S02]  /*3450*/  P2R R113, PR, RZ, 0x40 ;  /* 0x00000040ff717803 */ /* 0x000fe40000000000 */
[----:B------:R-:W-:-:S02]  /*3460*/  ISETP.NE.AND P6, PT, R58, RZ, PT ;  /* 0x000000ff3a00720c */ /* 0x000fc40003fc5270 */
[----:B------:R-:W-:Y:S02]  /*3470*/  P2R R48, PR, RZ, 0x10 ;  /* 0x00000010ff307803 */ /* 0x000fe40000000000 */
[----:B------:R-:W-:Y:S02]  /*3480*/  SEL R32, RZ, 0x1, !P1 ;  /* 0x00000001ff207807 */ /* 0x000fe40004800000 */
[----:B------:R-:W-:Y:S02]  /*3490*/  ISETP.NE.AND P4, PT, R112, RZ, PT ;  /* 0x000000ff7000720c */ /* 0x000fe40003f85270 */
[----:B------:R-:W-:Y:S02]  /*34a0*/  ISETP.NE.AND P1, PT, R56, RZ, PT ;  /* 0x000000ff3800720c */ /* 0x000fe40003f25270 */
[----:B------:R-:W-:Y:S02]  /*34b0*/  P2R R112, PR, RZ, 0x40 ;  /* 0x00000040ff707803 */ /* 0x000fe40000000000 */
[----:B------:R-:W-:-:S02]  /*34c0*/  ISETP.NE.AND P6, PT, R60, RZ, PT ;  /* 0x000000ff3c00720c */ /* 0x000fc40003fc5270 */
[----:B------:R-:W-:Y:S02]  /*34d0*/  SEL R33, RZ, 0x1, !P1 ;  /* 0x00000001ff217807 */ /* 0x000fe40004800000 */
[----:B------:R-:W-:Y:S02]  /*34e0*/  ISETP.NE.AND P1, PT, R57, RZ, PT ;  /* 0x000000ff3900720c */ /* 0x000fe40003f25270 */
[----:B------:R-:W-:Y:S02]  /*34f0*/  P2R R87, PR, RZ, 0x40 ;  /* 0x00000040ff577803 */ /* 0x000fe40000000000 */
        /* <DEDUP_REMOVED lines=8> */
[----:B------:R-:W-:-:S04]  /*3580*/  ISETP.NE.AND P6, PT, R157, RZ, PT ;  /* 0x000000ff9d00720c */ /* 0x000fc80003fc5270 */
[----:B------:R-:W-:Y:S02]  /*3590*/  P2R R80, PR, RZ, 0x40 ;  /* 0x00000040ff507803 */ /* 0x000fe40000000000 */
[----:B------:R-:W-:Y:S02]  /*35a0*/  ISETP.NE.AND P6, PT, R156, RZ, PT ;  /* 0x000000ff9c00720c */ /* 0x000fe40003fc5270 */
[----:B------:R-:W-:Y:S02]  /*35b0*/  P2R R52, PR, RZ, 0x20 ;  /* 0x00000020ff347803 */ /* 0x000fe40000000000 */
[----:B------:R-:W-:Y:S02]  /*35c0*/  ISETP.NE.AND P5, PT, R79, RZ, PT ;  /* 0x000000ff4f00720c */ /* 0x000fe40003fa5270 */
        /* <DEDUP_REMOVED lines=28> */
[----:B------:R-:W-:Y:S02]  /*3790*/  SEL R36, RZ, 0x1, !P1 ;  /* 0x00000001ff247807 */ /* 0x000fe40004800000 */
[----:B------:R-:W-:Y:S02]  /*37a0*/  P2R R50, PR, RZ, 0x40 ;  /* 0x00000040ff327803 */ /* 0x000fe40000000000 */
[----:B------:R-:W-:Y:S02]  /*37b0*/  ISETP.NE.AND P6, PT, R151, RZ, PT ;  /* 0x000000ff9700720c */ /* 0x000fe40003fc5270 */
[----:B------:R-:W-:-:S02]  /*37c0*/  ISETP.NE.AND P1, PT, R129, RZ, PT ;  /* 0x000000ff8100720c */ /* 0x000fc40003f25270 */
[----:B------:R-:W-:Y:S02]  /*37d0*/  P2R R49, PR, RZ, 0x40 ;  /* 0x00000040ff317803 */ /* 0x000fe40000000000 */
[----:B------:R-:W-:Y:S02]  /*37e0*/  SEL R37, RZ, 0x1, !P1 ;  /* 0x00000001ff257807 */ /* 0x000fe40004800000 */
[----:B------:R-:W-:Y:S02]  /*37f0*/  ISETP.NE.AND P6, PT, R150, RZ, PT ;  /* 0x000000ff9600720c */ /* 0x000fe40003fc5270 */
[----:B------:R-:W-:Y:S02]  /*3800*/  ISETP.NE.AND P1, PT, R158, RZ, PT ;  /* 0x000000ff9e00720c */ /* 0x000fe40003f25270 */
[----:B------:R-:W-:Y:S02]  /*3810*/  P2R R38, PR, RZ, 0x40 ;  /* 0x00000040ff267803 */ /* 0x000fe40000000000 */
[----:B------:R-:W-:-:S02]  /*3820*/  SEL R8, R8, 0x2, P1 ;  /* 0x0000000208087807 */ /* 0x000fc40000800000 */
[----:B------:R-:W-:Y:S02]  /*3830*/  ISETP.NE.AND P6, PT, R148, RZ, PT ;  /* 0x000000ff9400720c */ /* 0x000fe40003fc5270 */
[----:B------:R-:W-:Y:S02]  /*3840*/  ISETP.NE.AND P1, PT, R159, RZ, PT ;  /* 0x000000ff9f00720c */ /* 0x000fe40003f25270 */
[----:B------:R-:W-:Y:S02]  /*3850*/  SEL R35, R35, 0x2, P6 ;  /* 0x0000000223237807 */ /* 0x000fe40003000000 */
[----:B------:R-:W-:Y:S02]  /*3860*/  SEL R9, R9, 0x2, P1 ;  /* 0x0000000209097807 */ /* 0x000fe40000800000 */
[----:B------:R-:W-:Y:S02]  /*3870*/  ISETP.NE.AND P6, PT, R38, RZ, PT ;  /* 0x000000ff2600720c */ /* 0x000fe40003fc5270 */
[----:B------:R-:W-:-:S02]  /*3880*/  ISETP.NE.AND P1, PT, R160, RZ, PT ;  /* 0x000000ffa000720c */ /* 0x000fc40003f25270 */
[----:B------:R-:W-:Y:S02]  /*3890*/  SEL R36, R36, 0x2, P6 ;  /* 0x0000000224247807 */ /* 0x000fe40003000000 */
[----:B------:R-:W-:Y:S02]  /*38a0*/  SEL R20, R20, 0x2, P1 ;  /* 0x0000000214147807 */ /* 0x000fe40000800000 */
[----:B------:R-:W-:Y:S02]  /*38b0*/  ISETP.NE.AND P6, PT, R49, RZ, PT ;  /* 0x000000ff3100720c */ /* 0x000fe40003fc5270 */
[----:B------:R-:W-:Y:S02]  /*38c0*/  ISETP.NE.AND P1, PT, R161, RZ, PT ;  /* 0x000000ffa100720c */ /* 0x000fe40003f25270 */
[----:B------:R-:W-:Y:S02]  /*38d0*/  SEL R37, R37, 0x2, P6 ;  /* 0x0000000225257807 */ /* 0x000fe40003000000 */
[----:B------:R-:W-:-:S02]  /*38e0*/  SEL R21, R21, 0x2, P1 ;  /* 0x0000000215157807 */ /* 0x000fc40000800000 */
[----:B------:R-:W-:-:S04]  /*38f0*/  ISETP.NE.AND P6, PT, R50, RZ, PT ;  /* 0x000000ff3200720c */ /* 0x000fc80003fc5270 */
[----:B------:R-:W-:Y:S02]  /*3900*/  SEL R21, R21, 0x3, P6 ;  /* 0x0000000315157807 */ /* 0x000fe40003000000 */
[----:B------:R-:W-:-:S04]  /*3910*/  ISETP.NE.AND P6, PT, R53, RZ, PT ;  /* 0x000000ff3500720c */ /* 0x000fc80003fc5270 */
[----:B------:R-:W-:Y:S02]  /*3920*/  SEL R20, R20, 0x3, P6 ;  /* 0x0000000314147807 */ /* 0x000fe40003000000 */
[----:B------:R-:W-:-:S04]  /*3930*/  ISETP.NE.AND P6, PT, R55, RZ, PT ;  /* 0x000000ff3700720c */ /* 0x000fc80003fc5270 */
[----:B------:R-:W-:Y:S02]  /*3940*/  SEL R9, R9, 0x3, P6 ;  /* 0x0000000309097807 */ /* 0x000fe40003000000 */
        /* <DEDUP_REMOVED lines=11> */
[----:B------:R-:W-:Y:S02]  /*3a00*/  ISETP.NE.AND P6, PT, R59, RZ, PT ;  /* 0x000000ff3b00720c */ /* 0x000fe40003fc5270 */
[----:B------:R-:W-:Y:S02]  /*3a10*/  ISETP.NE.AND P1, PT, R164, RZ, PT ;  /* 0x000000ffa400720c */ /* 0x000fe40003f25270 */
[----:B------:R-:W-:Y:S02]  /*3a20*/  SEL R23, R23, 0x3, P6 ;  /* 0x0000000317177807 */ /* 0x000fe40003000000 */
[----:B------:R-:W-:Y:S02]  /*3a30*/  ISETP.NE.AND P6, PT, R60, RZ, PT ;  /* 0x000000ff3c00720c */ /* 0x000fe40003fc5270 */
[----:B------:R-:W-:Y:S02]  /*3a40*/  P2R R46, PR, RZ, 0x1 ;  /* 0x00000001ff2e7803 */ /* 0x000fe40000000000 */
[----:B------:R-:W-:-:S02]  /*3a50*/  SEL R22, R22, 0x3, P6 ;  /* 0x0000000316167807 */ /* 0x000fc40003000000 */
[----:B------:R-:W-:Y:S02]  /*3a60*/  SEL R33, R33, 0x2, P1 ;  /* 0x0000000221217807 */ /* 0x000fe40000800000 */
[----:B------:R-:W-:Y:S02]  /*3a70*/  ISETP.NE.AND P6, PT, R61, RZ, PT ;  /* 0x000000ff3d00720c */ /* 0x000fe40003fc5270 */
[----:B------:R-:W-:Y:S02]  /*3a80*/  ISETP.NE.AND P0, PT, R119, RZ, PT ;  /* 0x000000ff7700720c */ /* 0x000fe40003f05270 */
[----:B------:R-:W-:Y:S02]  /*3a90*/  SEL R33, R33, 0x3, P6 ;  /* 0x0000000321217807 */ /* 0x000fe40003000000 */
[----:B------:R-:W-:Y:S02]  /*3aa0*/  P2R R47, PR, RZ, 0x8 ;  /* 0x00000008ff2f7803 */ /* 0x000fe40000000000 */
[----:B------:R-:W-:-:S02]  /*3ab0*/  SEL R32, R32, 0x2, P0 ;  /* 0x0000000220207807 */ /* 0x000fc40000000000 */
[----:B------:R-:W-:Y:S02]  /*3ac0*/  ISETP.NE.AND P6, PT, R74, RZ, PT ;  /* 0x000000ff4a00720c */ /* 0x000fe40003fc5270 */
[----:B------:R-:W-:Y:S02]  /*3ad0*/  ISETP.NE.AND P3, PT, R115, RZ, PT ;  /* 0x000000ff7300720c */ /* 0x000fe40003f65270 */
[----:B------:R-:W-:Y:S02]  /*3ae0*/  SEL R32, R32, 0x3, P6 ;  /* 0x0000000320207807 */ /* 0x000fe40003000000 */
[----:B------:R-:W-:Y:S02]  /*3af0*/  SEL R31, R31, 0x2, P3 ;  /* 0x000000021f1f7807 */ /* 0x000fe40001800000 */
[----:B------:R-:W-:Y:S02]  /*3b00*/  ISETP.NE.AND P6, PT, R75, RZ, PT ;  /* 0x000000ff4b00720c */ /* 0x000fe40003fc5270 */
[----:B------:R-:W-:-:S02]  /*3b10*/  SEL R30, R30, 0x2, P4 ;  /* 0x000000021e1e7807 */ /* 0x000fc40002000000 */
[----:B------:R-:W-:Y:S02]  /*3b20*/  SEL R31, R31, 0x3, P6 ;  /* 0x000000031f1f7807 */ /* 0x000fe40003000000 */
[----:B------:R-:W-:-:S04]  /*3b30*/  ISETP.NE.AND P6, PT, R76, RZ, PT ;  /* 0x000000ff4c00720c */ /* 0x000fc80003fc5270 */
[----:B------:R-:W-:Y:S02]  /*3b40*/  SEL R30, R30, 0x3, P6 ;  /* 0x000000031e1e7807 */ /* 0x000fe40003000000 */
[----:B------:R-:W-:-:S04]  /*3b50*/  ISETP.NE.AND P6, PT, R77, RZ, PT ;  /* 0x000000ff4d00720c */ /* 0x000fc80003fc5270 */
[----:B------:R-:W-:Y:S02]  /*3b60*/  SEL R37, R37, 0x3, P6 ;  /* 0x0000000325257807 */ /* 0x000fe40003000000 */
[----:B------:R-:W-:Y:S02]  /*3b70*/  ISETP.NE.AND P6, PT, R78, RZ, PT ;  /* 0x000000ff4e00720c */ /* 0x000fe40003fc5270 */
[----:B------:R-:W-:Y:S02]  /*3b80*/  P2R R39, PR, RZ, 0x4 ;  /* 0x00000004ff277803 */ /* 0x000fe40000000000 */
[----:B------:R-:W-:Y:S02]  /*3b90*/  SEL R36, R36, 0x3, P6 ;  /* 0x0000000324247807 */ /* 0x000fe40003000000 */
[----:B------:R-:W-:Y:S02]  /*3ba0*/  ISETP.NE.AND P6, PT, R79, RZ, PT ;  /* 0x000000ff4f00720c */ /* 0x000fe40003fc5270 */
[----:B------:R-:W-:-:S02]  /*3bb0*/  ISETP.NE.AND P2, PT, R169, RZ, PT ;  /* 0x000000ffa900720c */ /* 0x000fc40003f45270 */
[----:B------:R-:W-:Y:S02]  /*3bc0*/  SEL R35, R35, 0x3, P6 ;  /* 0x0000000323237807 */ /* 0x000fe40003000000 */
[----:B------:R-:W-:Y:S02]  /*3bd0*/  SEL R34, R34, 0x2, P2 ;  /* 0x0000000222227807 */ /* 0x000fe40001000000 */
[----:B------:R-:W-:-:S04]  /*3be0*/  ISETP.NE.AND P6, PT, R80, RZ, PT ;  /* 0x000000ff5000720c */ /* 0x000fc80003fc5270 */
        /* <DEDUP_REMOVED lines=73> */
[----:B------:R-:W-:Y:S02]  /*4080*/  ISETP.NE.AND P6, PT, R55, RZ, PT ;  /* 0x000000ff3700720c */ /* 0x000fe40003fc5270 */
[----:B------:R-:W-:Y:S02]  /*4090*/  ISETP.NE.AND P4, PT, R89, RZ, PT ;  /* 0x000000ff5900720c */ /* 0x000fe40003f85270 */
[----:B------:R-:W-:Y:S02]  /*40a0*/  SEL R9, R9, 0x5, P6 ;  /* 0x0000000509097807 */ /* 0x000fe40003000000 */
[----:B------:R-:W-:Y:S02]  /*40b0*/  ISETP.NE.AND P6, PT, R56, RZ, PT ;  /* 0x000000ff3800720c */ /* 0x000fe40003fc5270 */
[----:B------:R-:W-:-:S02]  /*40c0*/  SEL R29, R29, 0x4, P4 ;  /* 0x000000041d1d7807 */ /* 0x000fc40002000000 */
[----:B------:R-:W-:Y:S02]  /*40d0*/  SEL R8, R8, 0x5, P6 ;  /* 0x0000000508087807 */ /* 0x000fe40003000000 */
[----:B------:R-:W-:Y:S02]  /*40e0*/  ISETP.NE.AND P6, PT, R57, RZ, PT ;  /* 0x000000ff3900720c */ /* 0x000fe40003fc5270 */
[----:B------:R-:W-:Y:S02]  /*40f0*/  ISETP.NE.AND P5, PT, R88, RZ, PT ;  /* 0x000000ff5800720c */ /* 0x000fe40003fa5270 */
[----:B------:R-:W-:Y:S02]  /*4100*/  SEL R29, R29, 0x5, P6 ;  /* 0x000000051d1d7807 */ /* 0x000fe40003000000 */
        /* <DEDUP_REMOVED lines=13> */
[----:B------:R-:W-:-:S02]  /*41e0*/  ISETP.NE.AND P6, PT, R66, RZ, PT ;  /* 0x000000ff4200720c */ /* 0x000fc40003fc5270 */
[----:B------:R-:W-:Y:S02]  /*41f0*/  ISETP.NE.AND P0, PT, R116, RZ, PT ;  /* 0x000000ff7400720c */ /* 0x000fe40003f05270 */
[----:B------:R-:W-:Y:S02]  /*4200*/  SEL R32, R32, 0x5, P6 ;  /* 0x0000000520207807 */ /* 0x000fe40003000000 */
[----:B------:R-:W-:Y:S02]  /*4210*/  SEL R31, R31, 0x4, P0 ;  /* 0x000000041f1f7807 */ /* 0x000fe40000000000 */
[----:B------:R-:W-:Y:S02]  /*4220*/  ISETP.NE.AND P6, PT, R67, RZ, PT ;  /* 0x000000ff4300720c */ /* 0x000fe40003fc5270 */
        /* <DEDUP_REMOVED lines=10> */
[----:B------:R-:W-:-:S04]  /*42d0*/  ISETP.NE.AND P6, PT, R75, RZ, PT ;  /* 0x000000ff4b00720c */ /* 0x000fc80003fc5270 */
[----:B------:R-:W-:Y:S02]  /*42e0*/  SEL R38, R35, 0x5, P6 ;  /* 0x0000000523267807 */ /* 0x000fe40003000000 */
        /* <DEDUP_REMOVED lines=26> */
[----:B------:R-:W-:Y:S02]  /*4490*/  ISETP.NE.AND P6, PT, R76, RZ, PT ;  /* 0x000000ff4c00720c */ /* 0x000fe40003fc5270 */
[----:B------:R-:W-:Y:S02]  /*44a0*/  P2R R44, PR, RZ, 0x2 ;  /* 0x00000002ff2c7803 */ /* 0x000fe40000000000 */
[----:B------:R-:W-:Y:S02]  /*44b0*/  ISETP.NE.AND P1, PT, R43, RZ, PT ;  /* 0x000000ff2b00720c */ /* 0x000fe40003f25270 */
[----:B------:R-:W-:-:S02]  /*44c0*/  ISETP.NE.AND P0, PT, R117, RZ, PT ;  /* 0x000000ff7500720c */ /* 0x000fc40003f05270 */
[----:B------:R-:W-:Y:S02]  /*44d0*/  P2R R31, PR, RZ, 0x2 ;  /* 0x00000002ff1f7803 */ /* 0x000fe40000000000 */
[----:B------:R-:W-:Y:S02]  /*44e0*/  SEL R40, R34, 0x5, P6 ;  /* 0x0000000522287807 */ /* 0x000fe40003000000 */
[----:B------:R-:W-:Y:S02]  /*44f0*/  ISETP.NE.AND P1, PT, R42, RZ, PT ;  /* 0x000000ff2a00720c */ /* 0x000fe40003f25270 */
[----:B------:R-:W-:Y:S02]  /*4500*/  ISETP.NE.AND P6, PT, R77, RZ, PT ;  /* 0x000000ff4d00720c */ /* 0x000fe40003fc5270 */
[----:B------:R-:W-:Y:S02]  /*4510*/  SEL R34, R30, 0x6, P0 ;  /* 0x000000061e227807 */ /* 0x000fe40000000000 */
[----:B------:R-:W-:-:S02]  /*4520*/  P2R R30, PR, RZ, 0x2 ;  /* 0x00000002ff1e7803 */ /* 0x000fc40000000000 */
        /* <DEDUP_REMOVED lines=20> */
[----:B------:R-:W-:Y:S02]  /*4670*/  P2R R64, PR, RZ, 0x40 ;  /* 0x00000040ff407803 */ /* 0x000fe40000000000 */
[----:B------:R-:W-:Y:S02]  /*4680*/  ISETP.NE.AND P1, PT, R49, RZ, PT ;  /* 0x000000ff3100720c */ /* 0x000fe40003f25270 */
[----:B------:R-:W-:Y:S02]  /*4690*/  ISETP.NE.AND P6, PT, R141, RZ, PT ;  /* 0x000000ff8d00720c */ /* 0x000fe40003fc5270 */
[----:B------:R-:W-:-:S02]  /*46a0*/  SEL R21, R21, 0x7, P1 ;  /* 0x0000000715157807 */ /* 0x000fc40000800000 */
[----:B------:R-:W-:Y:S02]  /*46b0*/  P2R R63, PR, RZ, 0x40 ;  /* 0x00000040ff3f7803 */ /* 0x000fe40000000000 */
[----:B------:R-:W-:Y:S02]  /*46c0*/  ISETP.NE.AND P1, PT, R50, RZ, PT ;  /* 0x000000ff3200720c */ /* 0x000fe40003f25270 */
[----:B------:R-:W-:Y:S02]  /*46d0*/  ISETP.NE.AND P6, PT, R139, RZ, PT ;  /* 0x000000ff8b00720c */ /* 0x000fe40003fc5270 */
[----:B------:R-:W-:Y:S02]  /*46e0*/  SEL R20, R20, 0x7, P1 ;  /* 0x0000000714147807 */ /* 0x000fe40000800000 */
[----:B------:R-:W-:Y:S02]  /*46f0*/  P2R R62, PR, RZ, 0x40 ;  /* 0x00000040ff3e7803 */ /* 0x000fe40000000000 */
[----:B------:R-:W-:-:S02]  /*4700*/  ISETP.NE.AND P1, PT, R51, RZ, PT ;  /* 0x000000ff3300720c */ /* 0x000fc40003f25270 */
[----:B------:R-:W-:Y:S02]  /*4710*/  ISETP.NE.AND P6, PT, R138, RZ, PT ;  /* 0x000000ff8a00720c */ /* 0x000fe40003fc5270 */
[----:B------:R-:W-:Y:S02]  /*4720*/  SEL R9, R9, 0x7, P1 ;  /* 0x0000000709097807 */ /* 0x000fe40000800000 */
[----:B------:R-:W-:Y:S02]  /*4730*/  P2R R43, PR, RZ, 0x40 ;  /* 0x00000040ff2b7803 */ /* 0x000fe40000000000 */
[----:B------:R-:W-:Y:S02]  /*4740*/  ISETP.NE.AND P1, PT, R53, RZ, PT ;  /* 0x000000ff3500720c */ /* 0x000fe40003f25270 */
[----:B------:R-:W-:Y:S02]  /*4750*/  ISETP.NE.AND P3, PT, R97, RZ, PT ;  /* 0x000000ff6100720c */ /* 0x000fe40003f65270 */
[----:B------:R-:W-:Y:S01]  /*4760*/  ISETP.NE.AND P6, PT, R133, RZ, PT ;  /* 0x000000ff8500720c */ /* 0x000fe20003fc5270 */
[----:B------:R-:W1:Y:S01]  /*4770*/  S2R R44, SR_TID.X ;  /* 0x00000000002c7919 */ /* 0x000e620000002100 */
[----:B------:R-:W-:-:S02]  /*4780*/  SEL R8, R8, 0x7, P1 ;  /* 0x0000000708087807 */ /* 0x000fc40000800000 */
[----:B------:R-:W-:Y:S02]  /*4790*/  SEL R29, R29, 0x6, P3 ;  /* 0x000000061d1d7807 */ /* 0x000fe40001800000 */
[----:B------:R-:W-:Y:S02]  /*47a0*/  P2R R42, PR, RZ, 0x40 ;  /* 0x00000040ff2a7803 */ /* 0x000fe40000000000 */
[----:B------:R-:W-:Y:S02]  /*47b0*/  ISETP.NE.AND P1, PT, R55, RZ, PT ;  /* 0x000000ff3700720c */ /* 0x000fe40003f25270 */
[----:B------:R-:W-:Y:S02]  /*47c0*/  ISETP.NE.AND P4, PT, R96, RZ, PT ;  /* 0x000000ff6000720c */ /* 0x000fe40003f85270 */
[----:B------:R-:W-:Y:S02]  /*47d0*/  ISETP.NE.AND P6, PT, R132, RZ, PT ;  /* 0x000000ff8400720c */ /* 0x000fe40003fc5270 */
[----:B------:R-:W-:-:S02]  /*47e0*/  SEL R29, R29, 0x7, P1 ;  /* 0x000000071d1d7807 */ /* 0x000fc40000800000 */
[----:B------:R-:W-:Y:S02]  /*47f0*/  SEL R28, R28, 0x6, P4 ;  /* 0x000000061c1c7807 */ /* 0x000fe40002000000 */
[----:B------:R-:W-:Y:S02]  /*4800*/  ISETP.NE.AND P1, PT, R56, RZ, PT ;  /* 0x000000ff3800720c */ /* 0x000fe40003f25270 */
[----:B------:R-:W-:Y:S02]  /*4810*/  SEL R38, R38, 0x7, P6 ;  /* 0x0000000726267807 */ /* 0x000fe40003000000 */
[----:B------:R-:W-:Y:S02]  /*4820*/  ISETP.NE.AND P5, PT, R95, RZ, PT ;  /* 0x000000ff5f00720c */ /* 0x000fe40003fa5270 */
[----:B------:R-:W-:Y:S02]  /*4830*/  ISETP.NE.AND P6, PT, R42, RZ, PT ;  /* 0x000000ff2a00720c */ /* 0x000fe40003fc5270 */
[----:B------:R-:W-:Y:S01]  /*4840*/  SEL R28, R28, 0x7, P1 ;  /* 0x000000071c1c7807 */ /* 0x000fe20000800000 */
[----:B------:R-:W2:Y:S01]  /*4850*/  S2UR UR5, SR_CgaCtaId ;  /* 0x00000000000579c3 */ /* 0x000ea20000008800 */
[----:B------:R-:W-:-:S02]  /*4860*/  SEL R23, R23, 0x6, P5 ;  /* 0x0000000617177807 */ /* 0x000fc40002800000 */
[----:B------:R-:W-:Y:S02]  /*4870*/  ISETP.NE.AND P1, PT, R57, RZ, PT ;  /* 0x000000ff3900720c */ /* 0x000fe40003f25270 */
[----:B------:R-:W-:Y:S02]  /*4880*/  SEL R40, R40, 0x7, P6 ;  /* 0x0000000728287807 */ /* 0x000fe40003000000 */
[----:B------:R-:W-:Y:S02]  /*4890*/  ISETP.NE.AND P6, PT, R43, RZ, PT ;  /* 0x000000ff2b00720c */ /* 0x000fe40003fc5270 */
[----:B------:R-:W-:Y:S02]  /*48a0*/  SEL R30, R23, 0x7, P1 ;  /* 0x00000007171e7807 */ /* 0x000fe40000800000 */
[----:B------:R-:W-:Y:S02]  /*48b0*/  ISETP.NE.AND P1, PT, R58, RZ, PT ;  /* 0x000000ff3a00720c */ /* 0x000fe40003f25270 */
[----:B------:R-:W-:-:S02]  /*48c0*/  SEL R23, R21, 0x8, P6 ;  /* 0x0000000815177807 */ /* 0x000fc40003000000 */
        /* <DEDUP_REMOVED lines=10> */
[----:B------:R-:W-:Y:S01]  /*4970*/  SEL R20, R8, 0x8, P6 ;  /* 0x0000000808147807 */ /* 0x000fe20003000000 */
[----:B-1----:R-:W-:Y:S01]  /*4980*/  IMAD.SHL.U32 R8, R44, 0x100, RZ ;  /* 0x000001002c087824 */ /* 0x002fe200078e00ff */
[----:B------:R-:W-:Y:S01]  /*4990*/  ISETP.NE.AND P2, PT, R39, RZ, PT ;  /* 0x000000ff2700720c */ /* 0x000fe20003f45270 */
[----:B------:R-:W-:Y:S01]  /*49a0*/  UMOV UR4, 0x400 ;  /* 0x0000040000047882 */ /* 0x000fe20000000000 */
[----:B------:R-:W-:Y:S01]  /*49b0*/  SHF.R.U32.HI R39, RZ, 0x4, R44 ;  /* 0x00000004ff277819 */ /* 0x000fe2000001162c */
[----:B--2---:R-:W-:Y:S01]  /*49c0*/  UPRMT UR4, UR5, 0x654, UR4 ;  /* 0x0000065405047896 */ /* 0x004fe20008000004 */
[----:B------:R-:W-:-:S02]  /*49d0*/  ISETP.NE.AND P1, PT, R59, RZ, PT ;  /* 0x000000ff3b00720c */ /* 0x000fc40003f25270 */
[----:B------:R-:W-:Y:S02]  /*49e0*/  SGXT.U32 R39, R39, 0x4 ;  /* 0x000000042727781a */ /* 0x000fe40000000000 */
[----:B------:R-:W-:Y:S02]  /*49f0*/  LOP3.LUT R8, R8, 0xf00, RZ, 0xc0, !PT ;  /* 0x00000f0008087812 */ /* 0x000fe400078ec0ff */
[----:B------:R-:W-:Y:S02]  /*4a00*/  SEL R33, R33, 0x7, P1 ;  /* 0x0000000721217807 */ /* 0x000fe40000800000 */
[----:B------:R-:W-:Y:S01]  /*4a10*/  ISETP.NE.AND P1, PT, R60, RZ, PT ;  /* 0x000000ff3c00720c */ /* 0x000fe20003f25270 */
[C---:B------:R-:W-:Y:S01]  /*4a20*/  VIADD R42, R8.reuse, UR4 ;  /* 0x00000004082a7c36 */ /* 0x040fe20008000000 */
[----:B------:R-:W-:Y:S02]  /*4a30*/  LOP3.LUT R39, R8, R39, RZ, 0xfc, !PT ;  /* 0x0000002708277212 */ /* 0x000fe400078efcff */
[----:B------:R-:W-:-:S02]  /*4a40*/  SEL R32, R32, 0x7, P1 ;  /* 0x0000000720207807 */ /* 0x000fc40000800000 */
[----:B------:R-:W-:Y:S01]  /*4a50*/  ISETP.NE.AND P1, PT, R61, RZ, PT ;  /* 0x000000ff3d00720c */ /* 0x000fe20003f25270 */
[----:B------:R-:W-:-:S03]  /*4a60*/  IMAD R39, R39, 0x4, R42 ;  /* 0x0000000427277824 */ /* 0x000fc600078e022a */
[----:B------:R-:W-:Y:S02]  /*4a70*/  SEL R35, R35, 0x7, P1 ;  /* 0x0000000723237807 */ /* 0x000fe40000800000 */
[----:B------:R-:W-:Y:S01]  /*4a80*/  ISETP.NE.AND P1, PT, R41, RZ, PT ;  /* 0x000000ff2900720c */ /* 0x000fe20003f25270 */
[----:B------:R-:W-:Y:S01]  /*4a90*/  STS [R39], R24 ;  /* 0x0000001827007388 */ /* 0x000fe20000000800 */
[----:B------:R-:W-:Y:S01]  /*4aa0*/  IMAD.SHL.U32 R41, R44, 0x4, RZ ;  /* 0x000000042c297824 */ /* 0x000fe200078e00ff */
[----:B------:R-:W-:Y:S02]  /*4ab0*/  SHF.R.U32.HI R9, RZ, 0x2, R11 ;  /* 0x00000002ff097819 */ /* 0x000fe4000001160b */
[----:B------:R-:W-:Y:S04]  /*4ac0*/  STS [R39+0x50], R25 ;  /* 0x0000501927007388 */ /* 0x000fe80000000800 */
[----:B------:R-:W-:Y:S04]  /*4ad0*/  STS [R39+0xa0], R26 ;  /* 0x0000a01a27007388 */ /* 0x000fe80000000800 */
[----:B------:R-:W-:Y:S04]  /*4ae0*/  STS [R39+0xf0], R27 ;  /* 0x0000f01b27007388 */ /* 0x000fe80000000800 */
[----:B------:R-:W-:Y:S04]  /*4af0*/  STS [R39+0x140], R4 ;  /* 0x0001400427007388 */ /* 0x000fe80000000800 */
[----:B------:R-:W-:Y:S04]  /*4b00*/  STS [R39+0x190], R5 ;  /* 0x0001900527007388 */ /* 0x000fe80000000800 */
[----:B------:R-:W-:Y:S04]  /*4b10*/  STS [R39+0x1e0], R6 ;  /* 0x0001e00627007388 */ /* 0x000fe80000000800 */
[----:B------:R-:W-:Y:S04]  /*4b20*/  STS [R39+0x230], R7 ;  /* 0x0002300727007388 */ /* 0x000fe80000000800 */
[----:B------:R1:W-:Y:S04]  /*4b30*/  STS [R39+0x280], R12 ;  /* 0x0002800c27007388 */ /* 0x0003e80000000800 */
[----:B------:R-:W-:Y:S04]  /*4b40*/  STS [R39+0x2d0], R13 ;  /* 0x0002d00d27007388 */ /* 0x000fe80000000800 */
[----:B------:R-:W-:Y:S04]  /*4b50*/  STS [R39+0x320], R14 ;  /* 0x0003200e27007388 */ /* 0x000fe80000000800 */
[----:B------:R-:W-:Y:S04]  /*4b60*/  STS [R39+0x370], R15 ;  /* 0x0003700f27007388 */ /* 0x000fe80000000800 */
[----:B------:R-:W-:Y:S04]  /*4b70*/  STS [R39+0x3c0], R16 ;  /* 0x0003c01027007388 */ /* 0x000fe80000000800 */
[----:B------:R-:W-:Y:S04]  /*4b80*/  STS [R39+0x410], R17 ;  /* 0x0004101127007388 */ /* 0x000fe80000000800 */
[----:B------:R-:W-:Y:S04]  /*4b90*/  STS [R39+0x460], R18 ;  /* 0x0004601227007388 */ /* 0x000fe80000000800 */
[----:B------:R-:W-:Y:S01]  /*4ba0*/  STS [R39+0x4b0], R19 ;  /* 0x0004b01327007388 */ /* 0x000fe20000000800 */
[----:B------:R-:W-:Y:S01]  /*4bb0*/  IMAD.SHL.U32 R11, R11, 0x4, RZ ;  /* 0x000000040b0b7824 */ /* 0x000fe200078e00ff */
[----:B------:R-:W-:-:S02]  /*4bc0*/  SGXT.U32 R9, R9, 0x6 ;  /* 0x000000060909781a */ /* 0x000fc40000000000 */
[----:B------:R-:W-:Y:S02]  /*4bd0*/  LOP3.LUT R8, R41, 0x3fc, RZ, 0xc0, !PT ;  /* 0x000003fc29087812 */ /* 0x000fe400078ec0ff */
[----:B------:R-:W-:Y:S02]  /*4be0*/  LOP3.LUT R11, R10, 0xc, R11, 0xf8, !PT ;  /* 0x0000000c0a0b7812 */ /* 0x000fe400078ef80b */
[----:B------:R-:W-:Y:S02]  /*4bf0*/  PRMT R0, R9, 0x6540, R0 ;  /* 0x0000654009007816 */ /* 0x000fe40000000000 */
[C---:B------:R-:W-:Y:S02]  /*4c00*/  LOP3.LUT R10, R8.reuse, 0x400, RZ, 0xfc, !PT ;  /* 0x00000400080a7812 */ /* 0x040fe400078efcff */
[----:B------:R-:W-:Y:S02]  /*4c10*/  LOP3.LUT R41, R8, 0x800, RZ, 0xfc, !PT ;  /* 0x0000080008297812 */ /* 0x000fe400078efcff */
[----:B------:R-:W-:-:S02]  /*4c20*/  LOP3.LUT R9, R44, 0xfc, RZ, 0xc0, !PT ;  /* 0x000000fc2c097812 */ /* 0x000fc400078ec0ff */
[----:B------:R-:W-:Y:S02]  /*4c30*/  LOP3.LUT R43, R8, 0xc00, RZ, 0xfc, !PT ;  /* 0x00000c00082b7812 */ /* 0x000fe400078efcff */
[----:B------:R-:W-:Y:S02]  /*4c40*/  LOP3.LUT R10, R10, 0x7f0, RZ, 0xc0, !PT ;  /* 0x000007f00a0a7812 */ /* 0x000fe400078ec0ff */
[----:B------:R-:W-:Y:S02]  /*4c50*/  LOP3.LUT R42, R41, 0xbf0, RZ, 0xc0, !PT ;  /* 0x00000bf0292a7812 */ /* 0x000fe400078ec0ff */
[----:B------:R-:W-:Y:S02]  /*4c60*/  LEA R9, R9, UR4, 0x2 ;  /* 0x0000000409097c11 */ /* 0x000fe4000f8e10ff */
[----:B------:R-:W-:Y:S01]  /*4c70*/  LOP3.LUT R44, R43, 0xff0, RZ, 0xc0, !PT ;  /* 0x00000ff02b2c7812 */ /* 0x000fe200078ec0ff */
[----:B------:R-:W-:Y:S01]  /*4c80*/  VIADD R41, R10, UR4 ;  /* 0x000000040a297c36 */ /* 0x000fe20008000000 */
[----:B------:R-:W-:Y:S01]  /*4c90*/  ISETP.NE.AND P5, PT, R147, RZ, PT ;  /* 0x000000ff9300720c */ /* 0x000fe20003fa5270 */
[----:B------:R-:W-:-:S02]  /*4ca0*/  VIADD R43, R42, UR4 ;  /* 0x000000042a2b7c36 */ /* 0x000fc40008000000 */
[----:B------:R-:W-:Y:S02]  /*4cb0*/  IMAD R9, R8, 0x4, R9 ;  /* 0x0000000408097824 */ /* 0x000fe400078e0209 */
[----:B------:R-:W-:Y:S01]  /*4cc0*/  VIADD R45, R44, UR4 ;  /* 0x000000042c2d7c36 */ /* 0x000fe20008000000 */
[----:B------:R-:W-:Y:S01]  /*4cd0*/  ISETP.NE.AND P3, PT, R152, RZ, PT ;  /* 0x000000ff9800720c */ /* 0x000fe20003f65270 */
[C---:B------:R-:W-:Y:S01]  /*4ce0*/  IMAD R41, R8.reuse, 0x4, R41 ;  /* 0x0000000408297824 */ /* 0x040fe200078e0229 */
[----:B------:R-:W-:Y:S01]  /*4cf0*/  BAR.SYNC.DEFER_BLOCKING 0x0 ;  /* 0x0000000000007b1d */ /* 0x000fe20000010000 */
[----:B------:R-:W-:Y:S01]  /*4d00*/  ISETP.NE.AND P0, PT, R153, RZ, PT ;  /* 0x000000ff9900720c */ /* 0x000fe20003f05270 */
[C---:B------:R-:W-:Y:S01]  /*4d10*/  IMAD R43, R8.reuse, 0x4, R43 ;  /* 0x00000004082b7824 */ /* 0x040fe200078e022b */
[----:B------:R-:W-:Y:S01]  /*4d20*/  SEL R29, R29, 0x8, P5 ;  /* 0x000000081d1d7807 */ /* 0x000fe20002800000 */
[----:B------:R-:W-:Y:S01]  /*4d30*/  IMAD R10, R8, 0x4, R45 ;  /* 0x00000004080a7824 */ /* 0x000fe200078e022d */
[----:B------:R-:W-:-:S02]  /*4d40*/  ISETP.NE.AND P4, PT, R149, RZ, PT ;  /* 0x000000ff9500720c */ /* 0x000fc40003f85270 */
[----:B------:R-:W-:Y:S02]  /*4d50*/  ISETP.NE.AND P6, PT, R54, RZ, PT ;  /* 0x000000ff3600720c */ /* 0x000fe40003fc5270 */
[----:B------:R-:W-:Y:S02]  /*4d60*/  SEL R36, R36, 0x7, P1 ;  /* 0x0000000724247807 */ /* 0x000fe40000800000 */
[----:B------:R-:W-:Y:S01]  /*4d70*/  SEL R37, R37, 0x7, P2 ;  /* 0x0000000725257807 */ /* 0x000fe20001000000 */
[----:B-1----:R-:W-:Y:S01]  /*4d80*/  IMAD R12, R3, 0x300, R2 ;  /* 0x00000300030c7824 */ /* 0x002fe200078e0202 */
[----:B------:R-:W-:Y:S01]  /*4d90*/  ISETP.NE.AND P5, PT, R52, RZ, PT ;  /* 0x000000ff3400720c */ /* 0x000fe20003fa5270 */
[----:B------:R-:W-:Y:S01]  /*4da0*/  IMAD.HI R8, R11, 0x5397829d, RZ ;  /* 0x5397829d0b087827 */ /* 0x000fe200078e02ff */
[----:B------:R-:W-:Y:S01]  /*4db0*/  SEL R30, R30, 0x8, P3 ;  /* 0x000000081e1e7807 */ /* 0x000fe20001800000 */
[----:B------:R-:W-:Y:S01]  /*4dc0*/  ULDC.64 UR4, c[0x0][0x220] ;  /* 0x0000880000047ab9 */ /* 0x000fe20000000a00 */
[----:B------:R-:W-:-:S02]  /*4dd0*/  SEL R31, R31, 0x8, P0 ;  /* 0x000000081f1f7807 */ /* 0x000fc40000000000 */
[----:B------:R-:W-:Y:S02]  /*4de0*/  SEL R28, R28, 0x8, P4 ;  /* 0x000000081c1c7807 */ /* 0x000fe40002000000 */
[----:B------:R-:W-:Y:S01]  /*4df0*/  ISETP.NE.AND P3, PT, R47, RZ, PT ;  /* 0x000000ff2f00720c */ /* 0x000fe20003f65270 */
[----:B------:R1:W2:Y:S01]  /*4e00*/  LDS.128 R52, [R9] ;  /* 0x0000000009347984 */ /* 0x0002a20000000c00 */
[----:B------:R-:W-:Y:S02]  /*4e10*/  ISETP.NE.AND P0, PT, R46, RZ, PT ;  /* 0x000000ff2e00720c */ /* 0x000fe40003f05270 */
[----:B------:R-:W-:Y:S01]  /*4e20*/  ISETP.NE.AND P4, PT, R48, RZ, PT ;  /* 0x000000ff3000720c */ /* 0x000fe20003f85270 */
[----:B------:R-:W3:Y:S01]  /*4e30*/  LDS.128 R24, [R41+0x1000] ;  /* 0x0010000029187984 */ /* 0x000ee20000000c00 */
[----:B------:R-:W-:-:S03]  /*4e40*/  SHF.R.U32.HI R5, RZ, 0x1f, R8 ;  /* 0x0000001fff057819 */ /* 0x000fc60000011608 */
[----:B------:R-:W4:Y:S04]  /*4e50*/  LDS.128 R44, [R43+0x2000] ;  /* 0x002000002b2c7984 */ /* 0x000f280000000c00 */
[----:B------:R5:W2:Y:S01]  /*4e60*/  LDS.128 R48, [R10+0x3000] ;  /* 0x003000000a307984 */ /* 0x000aa20000000c00 */
[----:B------:R-:W-:Y:S02]  /*4e70*/  LEA.HI.SX32 R6, R8, R5, 0x1a ;  /* 0x0000000508067211 */ /* 0x000fe400078fd2ff */
[----:B------:R-:W-:Y:S01]  /*4e80*/  ISETP.NE.AND P1, PT, R137, RZ, PT ;  /* 0x000000ff8900720c */ /* 0x000fe20003f25270 */
[----:B-1----:R-:W1:Y:S01]  /*4e90*/  LDC.64 R8, c[0x0][0x218] ;  /* 0x00008600ff087b82 */ /* 0x002e620000000a00 */
[----:B------:R-:W-:Y:S02]  /*4ea0*/  ISETP.NE.AND P2, PT, R140, RZ, PT ;  /* 0x000000ff8c00720c */ /* 0x000fe40003f45270 */
[----:B------:R-:W-:-:S02]  /*4eb0*/  SEL R33, R33, 0x8, P1 ;  /* 0x0000000821217807 */ /* 0x000fc40000800000 */
[----:B------:R-:W-:Y:S02]  /*4ec0*/  ISETP.NE.AND P1, PT, R130, RZ, PT ;  /* 0x000000ff8200720c */ /* 0x000fe40003f25270 */
[----:B------:R-:W-:Y:S02]  /*4ed0*/  SEL R32, R32, 0x8, P2 ;  /* 0x0000000820207807 */ /* 0x000fe40001000000 */
[----:B------:R-:W-:Y:S02]  /*4ee0*/  SEL R35, R35, 0x8, P1 ;  /* 0x0000000823237807 */ /* 0x000fe40000800000 */
[----:B------:R-:W-:Y:S02]  /*4ef0*/  ISETP.NE.AND P2, PT, R131, RZ, PT ;  /* 0x000000ff8300720c */ /* 0x000fe40003f45270 */
[----:B------:R-:W-:Y:S01]  /*4f00*/  ISETP.GE.AND P1, PT, R11, 0x310, PT ;  /* 0x000003100b00780c */ /* 0x000fe20003f26270 */
[----:B------:R-:W-:Y:S01]  /*4f10*/  IMAD R11, R6, -0xc4, R11 ;  /* 0xffffff3c060b7824 */ /* 0x000fe200078e020b */
[----:B------:R-:W-:-:S02]  /*4f20*/  LOP3.LUT R4, R0, 0x40, RZ, 0xfc, !PT ;  /* 0x0000004000047812 */ /* 0x000fc400078efcff */
[C---:B------:R-:W-:Y:S02]  /*4f30*/  LOP3.LUT R2, R0.reuse, 0x80, RZ, 0xfc, !PT ;  /* 0x0000008000027812 */ /* 0x040fe400078efcff */
[----:B------:R-:W-:Y:S01]  /*4f40*/  LOP3.LUT R3, R0, 0xc0, RZ, 0xfc, !PT ;  /* 0x000000c000037812 */ /* 0x000fe200078efcff */
[----:B------:R-:W-:Y:S01]  /*4f50*/  IMAD R11, R6, 0x3d400, R11 ;  /* 0x0003d400060b7824 */ /* 0x000fe200078e020b */
[----:B------:R-:W-:Y:S02]  /*4f60*/  SEL R34, R34, 0x8, P2 ;  /* 0x0000000822227807 */ /* 0x000fe40001000000 */
[----:B------:R-:W-:Y:S02]  /*4f70*/  SEL R37, R37, 0x8, P3 ;  /* 0x0000000825257807 */ /* 0x000fe40001800000 */
[----:B------:R-:W-:Y:S02]  /*4f80*/  SEL R36, R36, 0x8, P4 ;  /* 0x0000000824247807 */ /* 0x000fe40002000000 */
[----:B------:R-:W-:-:S02]  /*4f90*/  ISETP.LT.AND P2, PT, R4, 0x300, !P1 ;  /* 0x000003000400780c */ /* 0x000fc40004f41270 */
[----:B------:R-:W-:Y:S02]  /*4fa0*/  ISETP.LT.AND P3, PT, R2, 0x300, !P1 ;  /* 0x000003000200780c */ /* 0x000fe40004f61270 */
[----:B------:R-:W-:Y:S02]  /*4fb0*/  ISETP.LT.AND P4, PT, R3, 0x300, !P1 ;  /* 0x000003000300780c */ /* 0x000fe40004f81270 */
[C---:B------:R-:W-:Y:S01]  /*4fc0*/  ISETP.LT.AND P1, PT, R0.reuse, 0x300, !P1 ;  /* 0x000003000000780c */ /* 0x040fe20004f21270 */
[----:B------:R-:W-:Y:S01]  /*4fd0*/  IMAD R11, R0, 0xc4, R11 ;  /* 0x000000c4000b7824 */ /* 0x000fe200078e020b */
[----:B------:R-:W-:Y:S02]  /*4fe0*/  SEL R3, R38, 0x8, P5 ;  /* 0x0000000826037807 */ /* 0x000fe40002800000 */
[----:B------:R-:W-:Y:S01]  /*4ff0*/  SEL R40, R40, 0x8, P6 ;  /* 0x0000000828287807 */ /* 0x000fe20003000000 */
[C---:B------:R-:W-:Y:S02]  /*5000*/  VIADD R5, R11.reuse, 0x3100 ;  /* 0x000031000b057836 */ /* 0x040fe40000000000 */
[----:B------:R-:W-:Y:S01]  /*5010*/  VIADD R7, R11, 0x6200 ;  /* 0x000062000b077836 */ /* 0x000fe20000000000 */
[----:B------:R-:W-:Y:S01]  /*5020*/  PRMT R40, R3, 0x3340, R40 ;  /* 0x0000334003287816 */ /* 0x000fe20000000028 */
[----:B-1----:R-:W-:-:S04]  /*5030*/  IMAD.WIDE R2, R11, 0x4, R8 ;  /* 0x000000040b027825 */ /* 0x002fc800078e0208 */
[----:B------:R-:W-:Y:S02]  /*5040*/  VIADD R13, R11, 0x9300 ;  /* 0x000093000b0d7836 */ /* 0x000fe40000000000 */
[--C-:B------:R-:W-:Y:S01]  /*5050*/  IMAD.WIDE R4, R5, 0x4, R8.reuse ;  /* 0x0000000405047825 */ /* 0x100fe200078e0208 */
[----:B--2---:R1:W-:Y:S01]  /*5060*/  @P1 STG.E.128 desc[UR6][R2.64], R52 ;  /* 0x0000003402001986 */ /* 0x0043e2000c101d06 */
[----:B-----5:R-:W-:Y:S02]  /*5070*/  IADD3 R10, P1, R12, UR4, RZ ;  /* 0x000000040c0a7c10 */ /* 0x020fe4000ff3e0ff */
[----:B------:R-:W-:Y:S01]  /*5080*/  IMAD.WIDE R6, R7, 0x4, R8 ;  /* 0x0000000407067825 */ /* 0x000fe200078e0208 */
[----:B------:R-:W-:-:S03]  /*5090*/  PRMT R23, R23, 0x3340, R22 ;  /* 0x0000334017177816 */ /* 0x000fc60000000016 */
[----:B------:R-:W-:Y:S01]  /*50a0*/  IMAD.WIDE R8, R13, 0x4, R8 ;  /* 0x000000040d087825 */ /* 0x000fe200078e0208 */
[----:B------:R-:W-:Y:S01]  /*50b0*/  PRMT R20, R21, 0x3340, R20 ;  /* 0x0000334015147816 */ /* 0x000fe20000000014 */
[----:B---3--:R1:W-:Y:S01]  /*50c0*/  @P2 STG.E.128 desc[UR6][R4.64], R24 ;  /* 0x0000001804002986 */ /* 0x0083e2000c101d06 */
[----:B------:R-:W-:Y:S02]  /*50d0*/  PRMT R29, R29, 0x3340, R28 ;  /* 0x000033401d1d7816 */ /* 0x000fe4000000001c */
[----:B------:R-:W-:Y:S01]  /*50e0*/  PRMT R30, R30, 0x3340, R31 ;  /* 0x000033401e1e7816 */ /* 0x000fe2000000001f */
[----:B----4-:R1:W-:Y:S01]  /*50f0*/  @P3 STG.E.128 desc[UR6][R6.64], R44 ;  /* 0x0000002c06003986 */ /* 0x0103e2000c101d06 */
[----:B------:R-:W-:Y:S02]  /*5100*/  PRMT R33, R33, 0x3340, R32 ;  /* 0x0000334021217816 */ /* 0x000fe40000000020 */
[----:B------:R-:W-:Y:S01]  /*5110*/  PRMT R34, R35, 0x3340, R34 ;  /* 0x0000334023227816 */ /* 0x000fe20000000022 */
[----:B0-----:R1:W-:Y:S01]  /*5120*/  @P4 STG.E.128 desc[UR6][R8.64], R48 ;  /* 0x0000003008004986 */ /* 0x0013e2000c101d06 */
[----:B------:R-:W-:-:S02]  /*5130*/  PRMT R37, R37, 0x3340, R36 ;  /* 0x0000334025257816 */ /* 0x000fc40000000024 */
[----:B------:R-:W-:Y:S02]  /*5140*/  LEA.HI.X.SX32 R11, R12, UR5, 0x1, P1 ;  /* 0x000000050c0b7c11 */ /* 0x000fe400088f0eff */
[----:B------:R-:W-:Y:S02]  /*5150*/  PRMT R20, R23, 0x5410, R20 ;  /* 0x0000541017147816 */ /* 0x000fe40000000014 */
[----:B------:R-:W-:Y:S02]  /*5160*/  PRMT R21, R29, 0x5410, R30 ;  /* 0x000054101d157816 */ /* 0x000fe4000000001e */
[----:B------:R-:W-:Y:S02]  /*5170*/  PRMT R22, R33, 0x5410, R34 ;  /* 0x0000541021167816 */ /* 0x000fe40000000022 */
[----:B------:R-:W-:Y:S01]  /*5180*/  PRMT R23, R37, 0x5410, R40 ;  /* 0x0000541025177816 */ /* 0x000fe20000000028 */
[----:B------:R-:W-:Y:S06]  /*5190*/  @!P0 EXIT ;  /* 0x000000000000894d */ /* 0x000fec0003800000 */
[----:B------:R-:W-:Y:S01]  /*51a0*/  STG.E.128 desc[UR6][R10.64], R20 ;  /* 0x000000140a007986 */ /* 0x000fe2000c101d06 */
[----:B------:R-:W-:Y:S05]  /*51b0*/  EXIT ;  /* 0x000000000000794d */ /* 0x000fea0003800000 */
.L_x_0:
[----:B------:R-:W-:-:S00]  /*51c0*/  BRA `(.L_x_0) ;  /* 0xfffffffc00fc7947 */ /* 0x000fc0000383ffff */
[----:B------:R-:W-:-:S00]  /*51d0*/  NOP ;  /* 0x0000000000007918 */ /* 0x000fc00000000000 */
        /* <DEDUP_REMOVED lines=10> */
.L_x_1:


//--------------------- .nv.shared.triton_poi_fused_max_pool2d_with_indices_42 --------------------------
	.section	.nv.shared.triton_poi_fused_max_pool2d_with_indices_42,"aw",@nobits
	.sectionflags	@""
	.align	16
	.zero		1024


//--------------------- .nv.constant0.triton_poi_fused_max_pool2d_with_indices_42 --------------------------
	.section	.nv.constant0.triton_poi_fused_max_pool2d_with_indices_42,"a",@progbits
	.sectionflags	@""
	.align	4
.nv.constant0.triton_poi_fused_max_pool2d_with_indices_42:
	.zero		560
